	.target	sm_80

	.elftype	@"ET_EXEC"


//--------------------- .note.nv.tkinfo           --------------------------
	.section	.note.nv.tkinfo,"",@"SHT_NOTE"
	.sectionflags	@"SHF_NOTE_NV_TKINFO"
	.tkinfo
        /*0018*/ 	.word	0x00000002
        /*0030*/ 	.string	""
        /*0030*/ 	.string	"ptxas"
        /*0030*/ 	.string	"Cuda compilation tools, release 13.0, V13.0.88"
        /*0030*/ 	.string	"Build cuda_13.0.r13.0/compiler.36424714_0"
        /*0030*/ 	.string	"-v  -suppress-debug-info  -lineinfo  -arch sm_80 "



//--------------------- .note.nv.cuinfo           --------------------------
	.section	.note.nv.cuinfo,"",@"SHT_NOTE"
	.sectionflags	@"SHF_NOTE_NV_CUINFO"
        /*0018*/ 	.short	0x0002
        /*001a*/ 	.short	0x0050
        /*001c*/ 	.short	0x0082
	.zero		2


//--------------------- .nv.info                  --------------------------
	.section	.nv.info,"",@"SHT_CUDA_INFO"
	.align	4


	//----- nvinfo : EIATTR_REGCOUNT
	.align		4
        /*0000*/ 	.byte	0x04, 0x2f
        /*0002*/ 	.short	(.L_1 - .L_0)
	.align		4
.L_0:
        /*0004*/ 	.word	index@(matmul_kernel)
        /*0008*/ 	.word	0x000000fe


	//----- nvinfo : EIATTR_FRAME_SIZE
	.align		4
.L_1:
        /*000c*/ 	.byte	0x04, 0x11
        /*000e*/ 	.short	(.L_3 - .L_2)
	.align		4
.L_2:
        /*0010*/ 	.word	index@(matmul_kernel)
        /*0014*/ 	.word	0x00000000


	//----- nvinfo : EIATTR_MIN_STACK_SIZE
	.align		4
.L_3:
        /*0018*/ 	.byte	0x04, 0x12
        /*001a*/ 	.short	(.L_5 - .L_4)
	.align		4
.L_4:
        /*001c*/ 	.word	index@(matmul_kernel)
        /*0020*/ 	.word	0x00000000
.L_5:


//--------------------- .nv.info.matmul_kernel    --------------------------
	.section	.nv.info.matmul_kernel,"",@"SHT_CUDA_INFO"
	.sectionflags	@""
	.align	4


	//----- nvinfo : EIATTR_CUDA_API_VERSION
	.align		4
        /*0000*/ 	.byte	0x04, 0x37
        /*0002*/ 	.short	(.L_7 - .L_6)
.L_6:
        /*0004*/ 	.word	0x00000082


	//----- nvinfo : EIATTR_SW2861232_WAR
	.align		4
.L_7:
        /*0008*/ 	.byte	0x01, 0x35
	.zero		2


	//----- nvinfo : EIATTR_PARAM_CBANK
	.align		4
        /*000c*/ 	.byte	0x04, 0x0a
        /*000e*/ 	.short	(.L_9 - .L_8)
	.align		4
.L_8:
        /*0010*/ 	.word	index@(.nv.constant0.matmul_kernel)
        /*0014*/ 	.short	0x0160
        /*0016*/ 	.short	0x0050


	//----- nvinfo : EIATTR_CBANK_PARAM_SIZE
	.align		4
.L_9:
        /*0018*/ 	.byte	0x03, 0x19
        /*001a*/ 	.short	0x0050


	//----- nvinfo : EIATTR_KPARAM_INFO
	.align		4
        /*001c*/ 	.byte	0x04, 0x17
        /*001e*/ 	.short	(.L_11 - .L_10)
.L_10:
        /*0020*/ 	.word	0x00000000
        /*0024*/ 	.short	0x000d
        /*0026*/ 	.short	0x0048
        /*0028*/ 	.byte	0x00, 0xf4, 0x21, 0x00


	//----- nvinfo : EIATTR_KPARAM_INFO
	.align		4
.L_11:
        /*002c*/ 	.byte	0x04, 0x17
        /*002e*/ 	.short	(.L_13 - .L_12)
.L_12:
        /*0030*/ 	.word	0x00000000
        /*0034*/ 	.short	0x000c
        /*0036*/ 	.short	0x0040
        /*0038*/ 	.byte	0x00, 0xf4, 0x21, 0x00


	//----- nvinfo : EIATTR_KPARAM_INFO
	.align		4
.L_13:
        /*003c*/ 	.byte	0x04, 0x17
        /*003e*/ 	.short	(.L_15 - .L_14)
.L_14:
        /*0040*/ 	.word	0x00000000
        /*0044*/ 	.short	0x000b
        /*0046*/ 	.short	0x0038
        /*0048*/ 	.byte	0x00, 0xf0, 0x11, 0x00


	//----- nvinfo : EIATTR_KPARAM_INFO
	.align		4
.L_15:
        /*004c*/ 	.byte	0x04, 0x17
        /*004e*/ 	.short	(.L_17 - .L_16)
.L_16:
        /*0050*/ 	.word	0x00000000
        /*0054*/ 	.short	0x000a
        /*0056*/ 	.short	0x0034
        /*0058*/ 	.byte	0x00, 0xf0, 0x11, 0x00


	//----- nvinfo : EIATTR_KPARAM_INFO
	.align		4
.L_17:
        /*005c*/ 	.byte	0x04, 0x17
        /*005e*/ 	.short	(.L_19 - .L_18)
.L_18:
        /*0060*/ 	.word	0x00000000
        /*0064*/ 	.short	0x0009
        /*0066*/ 	.short	0x0030
        /*0068*/ 	.byte	0x00, 0xf0, 0x11, 0x00


	//----- nvinfo : EIATTR_KPARAM_INFO
	.align		4
.L_19:
        /*006c*/ 	.byte	0x04, 0x17
        /*006e*/ 	.short	(.L_21 - .L_20)
.L_20:
        /*0070*/ 	.word	0x00000000
        /*0074*/ 	.short	0x0008
        /*0076*/ 	.short	0x002c
        /*0078*/ 	.byte	0x00, 0xf0, 0x11, 0x00


	//----- nvinfo : EIATTR_KPARAM_INFO
	.align		4
.L_21:
        /*007c*/ 	.byte	0x04, 0x17
        /*007e*/ 	.short	(.L_23 - .L_22)
.L_22:
        /*0080*/ 	.word	0x00000000
        /*0084*/ 	.short	0x0007
        /*0086*/ 	.short	0x0028
        /*0088*/ 	.byte	0x00, 0xf0, 0x11, 0x00


	//----- nvinfo : EIATTR_KPARAM_INFO
	.align		4
.L_23:
        /*008c*/ 	.byte	0x04, 0x17
        /*008e*/ 	.short	(.L_25 - .L_24)
.L_24:
        /*0090*/ 	.word	0x00000000
        /*0094*/ 	.short	0x0006
        /*0096*/ 	.short	0x0024
        /*0098*/ 	.byte	0x00, 0xf0, 0x11, 0x00


	//----- nvinfo : EIATTR_KPARAM_INFO
	.align		4
.L_25:
        /*009c*/ 	.byte	0x04, 0x17
        /*009e*/ 	.short	(.L_27 - .L_26)
.L_26:
        /*00a0*/ 	.word	0x00000000
        /*00a4*/ 	.short	0x0005
        /*00a6*/ 	.short	0x0020
        /*00a8*/ 	.byte	0x00, 0xf0, 0x11, 0x00


	//----- nvinfo : EIATTR_KPARAM_INFO
	.align		4
.L_27:
        /*00ac*/ 	.byte	0x04, 0x17
        /*00ae*/ 	.short	(.L_29 - .L_28)
.L_28:
        /*00b0*/ 	.word	0x00000000
        /*00b4*/ 	.short	0x0004
        /*00b6*/ 	.short	0x001c
        /*00b8*/ 	.byte	0x00, 0xf0, 0x11, 0x00


	//----- nvinfo : EIATTR_KPARAM_INFO
	.align		4
.L_29:
        /*00bc*/ 	.byte	0x04, 0x17
        /*00be*/ 	.short	(.L_31 - .L_30)
.L_30:
        /*00c0*/ 	.word	0x00000000
        /*00c4*/ 	.short	0x0003
        /*00c6*/ 	.short	0x0018
        /*00c8*/ 	.byte	0x00, 0xf0, 0x11, 0x00


	//----- nvinfo : EIATTR_KPARAM_INFO
	.align		4
.L_31:
        /*00cc*/ 	.byte	0x04, 0x17
        /*00ce*/ 	.short	(.L_33 - .L_32)
.L_32:
        /*00d0*/ 	.word	0x00000000
        /*00d4*/ 	.short	0x0002
        /*00d6*/ 	.short	0x0010
        /*00d8*/ 	.byte	0x00, 0xf4, 0x21, 0x00


	//----- nvinfo : EIATTR_KPARAM_INFO
	.align		4
.L_33:
        /*00dc*/ 	.byte	0x04, 0x17
        /*00de*/ 	.short	(.L_35 - .L_34)
.L_34:
        /*00e0*/ 	.word	0x00000000
        /*00e4*/ 	.short	0x0001
        /*00e6*/ 	.short	0x0008
        /*00e8*/ 	.byte	0x00, 0xf4, 0x21, 0x00


	//----- nvinfo : EIATTR_KPARAM_INFO
	.align		4
.L_35:
        /*00ec*/ 	.byte	0x04, 0x17
        /*00ee*/ 	.short	(.L_37 - .L_36)
.L_36:
        /*00f0*/ 	.word	0x00000000
        /*00f4*/ 	.short	0x0000
        /*00f6*/ 	.short	0x0000
        /*00f8*/ 	.byte	0x00, 0xf4, 0x21, 0x00


	//----- nvinfo : EIATTR_MAXREG_COUNT
	.align		4
.L_37:
        /*00fc*/ 	.byte	0x03, 0x1b
        /*00fe*/ 	.short	0x00ff


	//----- nvinfo : EIATTR_NUM_BARRIERS
	.align		4
        /*0100*/ 	.byte	0x02, 0x4c
        /*0102*/ 	.byte	0x01
	.zero		1


	//----- nvinfo : EIATTR_MERCURY_ISA_VERSION
	.align		4
        /*0104*/ 	.byte	0x03, 0x5f
        /*0106*/ 	.short	0x0000


	//----- nvinfo : EIATTR_EXIT_INSTR_OFFSETS
	.align		4
        /*0108*/ 	.byte	0x04, 0x1c
        /*010a*/ 	.short	(.L_39 - .L_38)


	//   ....[0]....
.L_38:
        /*010c*/ 	.word	0x00004a30


	//   ....[1]....
        /*0110*/ 	.word	0x00004a60


	//----- nvinfo : EIATTR_REQNTID
	.align		4
.L_39:
        /*0114*/ 	.byte	0x04, 0x10
        /*0116*/ 	.short	(.L_41 - .L_40)
.L_40:
        /*0118*/ 	.word	0x00000040
        /*011c*/ 	.word	0x00000001
        /*0120*/ 	.word	0x00000001
.L_41:


//--------------------- .nv.callgraph             --------------------------
	.section	.nv.callgraph,"",@"SHT_CUDA_CALLGRAPH"
	.align	4
	.sectionentsize	8
	.align		4
        /*0000*/ 	.word	0x00000000
	.align		4
        /*0004*/ 	.word	0xffffffff
	.align		4
        /*0008*/ 	.word	0x00000000
	.align		4
        /*000c*/ 	.word	0xfffffffe
	.align		4
        /*0010*/ 	.word	0x00000000
	.align		4
        /*0014*/ 	.word	0xfffffffd
	.align		4
        /*0018*/ 	.word	0x00000000
	.align		4
        /*001c*/ 	.word	0xfffffffc


//--------------------- .nv.rel.action            --------------------------
	.section	.nv.rel.action,"",@"SHT_CUDA_RELOCINFO"
	.align	8
	.sectionentsize	8
        /*0000*/ 	.byte	0x73, 0x00, 0x00, 0x00, 0x00, 0x00, 0x00, 0x00, 0x00, 0x00, 0x00, 0x11, 0x25, 0x00, 0x05, 0x36


//--------------------- .nv.constant0.matmul_kernel --------------------------
	.section	.nv.constant0.matmul_kernel,"a",@progbits
	.sectionflags	@""
	.align	4
.nv.constant0.matmul_kernel:
	.zero		432


//--------------------- .text.matmul_kernel       --------------------------
	.section	.text.matmul_kernel,"ax",@progbits
	.sectioninfo	@"SHI_REGISTERS=254"
	.align	128
        .global         matmul_kernel
        .type           matmul_kernel,@function
        .size           matmul_kernel,(.L_x_5 - matmul_kernel)
        .other          matmul_kernel,@"STO_CUDA_ENTRY STV_DEFAULT"
matmul_kernel:
.text.matmul_kernel:
[----:B------:R-:W-:Y:S02]  /*0000*/  IMAD.MOV.U32 R1, RZ, RZ, c[0x0][0x28] ;  /* 0x00000a00ff017624 */ /* 0x000fe400078e00ff */
[----:B------:R-:W-:Y:S01]  /*0010*/  IMAD.MOV.U32 R0, RZ, RZ, c[0x0][0x17c] ;  /* 0x00005f00ff007624 */ /* 0x000fe200078e00ff */
[----:B------:R-:W0:Y:S01]  /*0020*/  S2R R5, SR_CTAID.X ;  /* 0x0000000000057919 */ /* 0x000e220000002500 */
[----:B------:R-:W-:Y:S01]  /*0030*/  IMAD.MOV.U32 R48, RZ, RZ, c[0x0][0x180] ;  /* 0x00006000ff307624 */ /* 0x000fe200078e00ff */
[----:B------:R-:W-:Y:S02]  /*0040*/  ULDC UR5, c[0x0][0x180] ;  /* 0x0000600000057ab9 */ /* 0x000fe40000000800 */
[----:B------:R-:W-:Y:S01]  /*0050*/  IADD3 R0, R0, 0x3f, RZ ;  /* 0x0000003f00007810 */ /* 0x000fe20007ffe0ff */
[----:B------:R-:W-:Y:S01]  /*0060*/  ULDC.64 UR6, c[0x0][0x118] ;  /* 0x0000460000067ab9 */ /* 0x000fe20000000a00 */
[----:B------:R-:W-:Y:S02]  /*0070*/  IADD3 R48, R48, 0x1f, RZ ;  /* 0x0000001f30307810 */ /* 0x000fe40007ffe0ff */
[----:B------:R-:W-:-:S04]  /*0080*/  SHF.R.S32.HI R3, RZ, 0x1f, R0 ;  /* 0x0000001fff037819 */ /* 0x000fc80000011400 */
[----:B------:R-:W-:-:S04]  /*0090*/  LEA.HI R3, R3, R0, RZ, 0x6 ;  /* 0x0000000003037211 */ /* 0x000fc800078f30ff */
[----:B------:R-:W-:-:S05]  /*00a0*/  SHF.R.S32.HI R3, RZ, 0x6, R3 ;  /* 0x00000006ff037819 */ /* 0x000fca0000011403 */
[----:B------:R-:W-:Y:S01]  /*00b0*/  IMAD.SHL.U32 R4, R3, 0x8, RZ ;  /* 0x0000000803047824 */ /* 0x000fe200078e00ff */
[----:B0-----:R-:W-:-:S04]  /*00c0*/  IABS R8, R5 ;  /* 0x0000000500087213 */ /* 0x001fc80000000000 */
[-C--:B------:R-:W-:Y:S02]  /*00d0*/  IABS R7, R4.reuse ;  /* 0x0000000400077213 */ /* 0x080fe40000000000 */
[----:B------:R-:W-:Y:S02]  /*00e0*/  IABS R10, R4 ;  /* 0x00000004000a7213 */ /* 0x000fe40000000000 */
[----:B------:R-:W0:Y:S08]  /*00f0*/  I2F.RP R0, R7 ;  /* 0x0000000700007306 */ /* 0x000e300000209400 */
[----:B0-----:R-:W0:Y:S02]  /*0100*/  MUFU.RCP R0, R0 ;  /* 0x0000000000007308 */ /* 0x001e240000001000 */
[----:B0-----:R-:W-:Y:S01]  /*0110*/  IADD3 R2, R0, 0xffffffe, RZ ;  /* 0x0ffffffe00027810 */ /* 0x001fe20007ffe0ff */
[----:B------:R-:W-:-:S05]  /*0120*/  IMAD.MOV R0, RZ, RZ, -R10 ;  /* 0x000000ffff007224 */ /* 0x000fca00078e0a0a */
[----:B------:R0:W1:Y:S02]  /*0130*/  F2I.FTZ.U32.TRUNC.NTZ R3, R2 ;  /* 0x0000000200037305 */ /* 0x000064000021f000 */
[----:B0-----:R-:W-:Y:S02]  /*0140*/  IMAD.MOV.U32 R2, RZ, RZ, RZ ;  /* 0x000000ffff027224 */ /* 0x001fe400078e00ff */
[----:B-1----:R-:W-:-:S04]  /*0150*/  IMAD.MOV R6, RZ, RZ, -R3 ;  /* 0x000000ffff067224 */ /* 0x002fc800078e0a03 */
[----:B------:R-:W-:Y:S02]  /*0160*/  IMAD R9, R6, R7, RZ ;  /* 0x0000000706097224 */ /* 0x000fe400078e02ff */
[----:B------:R-:W-:Y:S02]  /*0170*/  IMAD.MOV.U32 R6, RZ, RZ, R8 ;  /* 0x000000ffff067224 */ /* 0x000fe400078e0008 */
[----:B------:R-:W-:-:S06]  /*0180*/  IMAD.HI.U32 R3, R3, R9, R2 ;  /* 0x0000000903037227 */ /* 0x000fcc00078e0002 */
[----:B------:R-:W-:-:S04]  /*0190*/  IMAD.HI.U32 R3, R3, R6, RZ ;  /* 0x0000000603037227 */ /* 0x000fc800078e00ff */
[----:B------:R-:W-:-:S05]  /*01a0*/  IMAD R0, R3, R0, R6 ;  /* 0x0000000003007224 */ /* 0x000fca00078e0206 */
[----:B------:R-:W-:-:S13]  /*01b0*/  ISETP.GT.U32.AND P1, PT, R7, R0, PT ;  /* 0x000000000700720c */ /* 0x000fda0003f24070 */
[----:B------:R-:W-:Y:S01]  /*01c0*/  @!P1 IMAD.IADD R0, R0, 0x1, -R7 ;  /* 0x0000000100009824 */ /* 0x000fe200078e0a07 */
[----:B------:R-:W-:Y:S02]  /*01d0*/  @!P1 IADD3 R3, R3, 0x1, RZ ;  /* 0x0000000103039810 */ /* 0x000fe40007ffe0ff */
[----:B------:R-:W-:Y:S02]  /*01e0*/  ISETP.NE.AND P1, PT, R4, RZ, PT ;  /* 0x000000ff0400720c */ /* 0x000fe40003f25270 */
[----:B------:R-:W-:Y:S02]  /*01f0*/  ISETP.GE.U32.AND P0, PT, R0, R7, PT ;  /* 0x000000070000720c */ /* 0x000fe40003f06070 */
[----:B------:R-:W-:-:S04]  /*0200*/  LOP3.LUT R0, R5, R4, RZ, 0x3c, !PT ;  /* 0x0000000405007212 */ /* 0x000fc800078e3cff */
[----:B------:R-:W-:Y:S01]  /*0210*/  ISETP.GE.AND P2, PT, R0, RZ, PT ;  /* 0x000000ff0000720c */ /* 0x000fe20003f46270 */
[----:B------:R-:W-:-:S05]  /*0220*/  IMAD.MOV.U32 R0, RZ, RZ, 0x1f ;  /* 0x0000001fff007424 */ /* 0x000fca00078e00ff */
[----:B------:R-:W-:Y:S02]  /*0230*/  IADD3 R0, R0, c[0x0][0x178], RZ ;  /* 0x00005e0000007a10 */ /* 0x000fe40007ffe0ff */
[----:B------:R-:W-:-:S05]  /*0240*/  @P0 IADD3 R3, R3, 0x1, RZ ;  /* 0x0000000103030810 */ /* 0x000fca0007ffe0ff */
[----:B------:R-:W-:Y:S01]  /*0250*/  IMAD.MOV.U32 R2, RZ, RZ, R3 ;  /* 0x000000ffff027224 */ /* 0x000fe200078e0003 */
[----:B------:R-:W-:-:S03]  /*0260*/  SHF.R.S32.HI R3, RZ, 0x1f, R0 ;  /* 0x0000001fff037819 */ /* 0x000fc60000011400 */
[----:B------:R-:W-:Y:S01]  /*0270*/  @!P2 IMAD.MOV R2, RZ, RZ, -R2 ;  /* 0x000000ffff02a224 */ /* 0x000fe200078e0a02 */
[----:B------:R-:W-:Y:S02]  /*0280*/  @!P1 LOP3.LUT R2, RZ, R4, RZ, 0x33, !PT ;  /* 0x00000004ff029212 */ /* 0x000fe400078e33ff */
[----:B------:R-:W-:-:S03]  /*0290*/  LEA.HI R3, R3, R0, RZ, 0x5 ;  /* 0x0000000003037211 */ /* 0x000fc600078f28ff */
[----:B------:R-:W-:Y:S02]  /*02a0*/  IMAD.SHL.U32 R44, R2, 0x8, RZ ;  /* 0x00000008022c7824 */ /* 0x000fe400078e00ff */
[----:B------:R-:W-:-:S03]  /*02b0*/  IMAD.MOV R2, RZ, RZ, -R2 ;  /* 0x000000ffff027224 */ /* 0x000fc600078e0a02 */
[----:B------:R-:W-:Y:S01]  /*02c0*/  LEA.HI.SX32 R3, R3, -R44, 0x1b ;  /* 0x8000002c03037211 */ /* 0x000fe200078fdaff */
[----:B------:R-:W-:-:S03]  /*02d0*/  IMAD R4, R4, R2, R5 ;  /* 0x0000000204047224 */ /* 0x000fc600078e0205 */
[----:B------:R-:W-:Y:S02]  /*02e0*/  IMNMX R11, R3, 0x8, PT ;  /* 0x00000008030b7817 */ /* 0x000fe40003800200 */
[----:B------:R-:W-:Y:S02]  /*02f0*/  IABS R9, R4 ;  /* 0x0000000400097213 */ /* 0x000fe40000000000 */
[----:B------:R-:W-:-:S04]  /*0300*/  IABS R7, R11 ;  /* 0x0000000b00077213 */ /* 0x000fc80000000000 */
[----:B------:R-:W0:Y:S08]  /*0310*/  I2F.RP R0, R7 ;  /* 0x0000000700007306 */ /* 0x000e300000209400 */
[----:B0-----:R-:W0:Y:S02]  /*0320*/  MUFU.RCP R0, R0 ;  /* 0x0000000000007308 */ /* 0x001e240000001000 */
[----:B0-----:R-:W-:-:S06]  /*0330*/  IADD3 R3, R0, 0xffffffe, RZ ;  /* 0x0ffffffe00037810 */ /* 0x001fcc0007ffe0ff */
[----:B------:R-:W0:Y:S02]  /*0340*/  F2I.FTZ.U32.TRUNC.NTZ R3, R3 ;  /* 0x0000000300037305 */ /* 0x000e24000021f000 */
[----:B0-----:R-:W-:-:S04]  /*0350*/  IMAD.MOV R6, RZ, RZ, -R3 ;  /* 0x000000ffff067224 */ /* 0x001fc800078e0a03 */
[----:B------:R-:W-:Y:S01]  /*0360*/  IMAD.MOV.U32 R2, RZ, RZ, R6 ;  /* 0x000000ffff027224 */ /* 0x000fe200078e0006 */
[----:B------:R-:W-:-:S03]  /*0370*/  IABS R6, R11 ;  /* 0x0000000b00067213 */ /* 0x000fc60000000000 */
[----:B------:R-:W-:Y:S02]  /*0380*/  IMAD R5, R2, R7, RZ ;  /* 0x0000000702057224 */ /* 0x000fe400078e02ff */
[----:B------:R-:W-:Y:S02]  /*0390*/  IMAD.MOV.U32 R2, RZ, RZ, RZ ;  /* 0x000000ffff027224 */ /* 0x000fe400078e00ff */
[----:B------:R-:W-:Y:S02]  /*03a0*/  IMAD.MOV R0, RZ, RZ, -R6 ;  /* 0x000000ffff007224 */ /* 0x000fe400078e0a06 */
[----:B------:R-:W-:Y:S01]  /*03b0*/  IMAD.HI.U32 R2, R3, R5, R2 ;  /* 0x0000000503027227 */ /* 0x000fe200078e0002 */
[----:B------:R-:W-:-:S04]  /*03c0*/  LOP3.LUT R3, R4, R11, RZ, 0x3c, !PT ;  /* 0x0000000b04037212 */ /* 0x000fc800078e3cff */
[----:B------:R-:W-:Y:S01]  /*03d0*/  ISETP.GE.AND P2, PT, R3, RZ, PT ;  /* 0x000000ff0300720c */ /* 0x000fe20003f46270 */
[----:B------:R-:W-:-:S04]  /*03e0*/  IMAD.HI.U32 R2, R2, R9, RZ ;  /* 0x0000000902027227 */ /* 0x000fc800078e00ff */
[----:B------:R-:W-:-:S05]  /*03f0*/  IMAD R0, R2, R0, R9 ;  /* 0x0000000002007224 */ /* 0x000fca00078e0209 */
[----:B------:R-:W-:-:S13]  /*0400*/  ISETP.GT.U32.AND P1, PT, R7, R0, PT ;  /* 0x000000000700720c */ /* 0x000fda0003f24070 */
[----:B------:R-:W-:Y:S01]  /*0410*/  @!P1 IMAD.IADD R0, R0, 0x1, -R7 ;  /* 0x0000000100009824 */ /* 0x000fe200078e0a07 */
[----:B------:R-:W-:Y:S02]  /*0420*/  @!P1 IADD3 R2, R2, 0x1, RZ ;  /* 0x0000000102029810 */ /* 0x000fe40007ffe0ff */
[----:B------:R-:W-:Y:S02]  /*0430*/  ISETP.NE.AND P1, PT, R11, RZ, PT ;  /* 0x000000ff0b00720c */ /* 0x000fe40003f25270 */
[----:B------:R-:W-:Y:S02]  /*0440*/  ISETP.GE.U32.AND P0, PT, R0, R7, PT ;  /* 0x000000070000720c */ /* 0x000fe40003f06070 */
[----:B------:R-:W0:Y:S11]  /*0450*/  S2R R0, SR_TID.X ;  /* 0x0000000000007919 */ /* 0x000e360000002100 */
[----:B------:R-:W-:-:S02]  /*0460*/  @P0 IADD3 R2, R2, 0x1, RZ ;  /* 0x0000000102020810 */ /* 0x000fc40007ffe0ff */
[----:B------:R-:W-:-:S03]  /*0470*/  ISETP.GT.AND P0, PT, R48, 0x1f, PT ;  /* 0x0000001f3000780c */ /* 0x000fc60003f04270 */
[----:B------:R-:W-:-:S04]  /*0480*/  IMAD.MOV.U32 R16, RZ, RZ, R2 ;  /* 0x000000ffff107224 */ /* 0x000fc800078e0002 */
[----:B------:R-:W-:Y:S01]  /*0490*/  @!P2 IMAD.MOV R16, RZ, RZ, -R16 ;  /* 0x000000ffff10a224 */ /* 0x000fe200078e0a10 */
[----:B------:R-:W-:Y:S02]  /*04a0*/  @!P1 LOP3.LUT R16, RZ, R11, RZ, 0x33, !PT ;  /* 0x0000000bff109212 */ /* 0x000fe400078e33ff */
[----:B0-----:R-:W-:-:S03]  /*04b0*/  SHF.R.U32.HI R3, RZ, 0x5, R0 ;  /* 0x00000005ff037819 */ /* 0x001fc60000011600 */
[----:B------:R-:W-:Y:S01]  /*04c0*/  IMAD.MOV R2, RZ, RZ, -R16 ;  /* 0x000000ffff027224 */ /* 0x000fe200078e0a10 */
[----:B------:R-:W-:Y:S01]  /*04d0*/  LOP3.LUT R8, R0, 0x20, RZ, 0xc0, !PT ;  /* 0x0000002000087812 */ /* 0x000fe200078ec0ff */
[----:B------:R-:W-:Y:S02]  /*04e0*/  IMAD.SHL.U32 R35, R16, 0x40, RZ ;  /* 0x0000004010237824 */ /* 0x000fe400078e00ff */
[----:B------:R-:W-:Y:S01]  /*04f0*/  IMAD R2, R11, R2, R4 ;  /* 0x000000020b027224 */ /* 0x000fe200078e0204 */
[----:B------:R0:W1:Y:S03]  /*0500*/  R2UR UR4, R8 ;  /* 0x00000000080473c2 */ /* 0x00006600000e0000 */
[----:B------:R-:W-:Y:S01]  /*0510*/  IMAD.IADD R44, R44, 0x1, R2 ;  /* 0x000000012c2c7824 */ /* 0x000fe200078e0202 */
[----:B------:R-:W-:Y:S02]  /*0520*/  SGXT.U32 R2, R3, 0x1 ;  /* 0x000000010302781a */ /* 0x000fe40000000000 */
[----:B------:R-:W-:-:S02]  /*0530*/  LOP3.LUT R3, R0, 0x1f, RZ, 0xc0, !PT ;  /* 0x0000001f00037812 */ /* 0x000fc400078ec0ff */
[C---:B------:R-:W-:Y:S02]  /*0540*/  LOP3.LUT R19, R35.reuse, R2, RZ, 0xfc, !PT ;  /* 0x0000000223137212 */ /* 0x040fe400078efcff */
[C-C-:B------:R-:W-:Y:S01]  /*0550*/  LOP3.LUT R20, R35.reuse, 0x2, R2.reuse, 0xfe, !PT ;  /* 0x0000000223147812 */ /* 0x140fe200078efe02 */
[----:B------:R-:W-:Y:S01]  /*0560*/  IMAD R107, R44, 0x20, R3 ;  /* 0x000000202c6b7824 */ /* 0x000fe200078e0203 */
[C-C-:B------:R-:W-:Y:S02]  /*0570*/  LOP3.LUT R21, R35.reuse, 0x4, R2.reuse, 0xfe, !PT ;  /* 0x0000000423157812 */ /* 0x140fe400078efe02 */
[C-C-:B------:R-:W-:Y:S02]  /*0580*/  LOP3.LUT R22, R35.reuse, 0x6, R2.reuse, 0xfe, !PT ;  /* 0x0000000623167812 */ /* 0x140fe400078efe02 */
[C-C-:B------:R-:W-:Y:S02]  /*0590*/  LOP3.LUT R23, R35.reuse, 0x8, R2.reuse, 0xfe, !PT ;  /* 0x0000000823177812 */ /* 0x140fe400078efe02 */
[----:B------:R-:W-:-:S02]  /*05a0*/  LOP3.LUT R24, R35, 0xa, R2, 0xfe, !PT ;  /* 0x0000000a23187812 */ /* 0x000fc400078efe02 */
[C-C-:B------:R-:W-:Y:S02]  /*05b0*/  LOP3.LUT R25, R35.reuse, 0xc, R2.reuse, 0xfe, !PT ;  /* 0x0000000c23197812 */ /* 0x140fe400078efe02 */
[C-C-:B------:R-:W-:Y:S02]  /*05c0*/  LOP3.LUT R26, R35.reuse, 0xe, R2.reuse, 0xfe, !PT ;  /* 0x0000000e231a7812 */ /* 0x140fe400078efe02 */
[C-C-:B------:R-:W-:Y:S02]  /*05d0*/  LOP3.LUT R27, R35.reuse, 0x10, R2.reuse, 0xfe, !PT ;  /* 0x00000010231b7812 */ /* 0x140fe400078efe02 */
[C-C-:B------:R-:W-:Y:S02]  /*05e0*/  LOP3.LUT R28, R35.reuse, 0x12, R2.reuse, 0xfe, !PT ;  /* 0x00000012231c7812 */ /* 0x140fe400078efe02 */
[C-C-:B------:R-:W-:Y:S02]  /*05f0*/  LOP3.LUT R29, R35.reuse, 0x14, R2.reuse, 0xfe, !PT ;  /* 0x00000014231d7812 */ /* 0x140fe400078efe02 */
[----:B------:R-:W-:-:S02]  /*0600*/  LOP3.LUT R30, R35, 0x16, R2, 0xfe, !PT ;  /* 0x00000016231e7812 */ /* 0x000fc400078efe02 */
[C-C-:B------:R-:W-:Y:S02]  /*0610*/  LOP3.LUT R31, R35.reuse, 0x18, R2.reuse, 0xfe, !PT ;  /* 0x00000018231f7812 */ /* 0x140fe400078efe02 */
[C-C-:B------:R-:W-:Y:S02]  /*0620*/  LOP3.LUT R32, R35.reuse, 0x1a, R2.reuse, 0xfe, !PT ;  /* 0x0000001a23207812 */ /* 0x140fe400078efe02 */
[C-C-:B------:R-:W-:Y:S02]  /*0630*/  LOP3.LUT R33, R35.reuse, 0x1c, R2.reuse, 0xfe, !PT ;  /* 0x0000001c23217812 */ /* 0x140fe400078efe02 */
[----:B------:R-:W-:Y:S02]  /*0640*/  LOP3.LUT R34, R35, 0x1e, R2, 0xfe, !PT ;  /* 0x0000001e23227812 */ /* 0x000fe400078efe02 */
[C---:B------:R-:W-:Y:S02]  /*0650*/  LOP3.LUT R4, R2.reuse, 0x2, RZ, 0xfc, !PT ;  /* 0x0000000202047812 */ /* 0x040fe400078efcff */
[----:B------:R-:W-:-:S02]  /*0660*/  LOP3.LUT R5, R2, 0x4, RZ, 0xfc, !PT ;  /* 0x0000000402057812 */ /* 0x000fc400078efcff */
[C---:B------:R-:W-:Y:S02]  /*0670*/  LOP3.LUT R6, R2.reuse, 0x6, RZ, 0xfc, !PT ;  /* 0x0000000602067812 */ /* 0x040fe400078efcff */
[C---:B------:R-:W-:Y:S02]  /*0680*/  LOP3.LUT R7, R2.reuse, 0x8, RZ, 0xfc, !PT ;  /* 0x0000000802077812 */ /* 0x040fe400078efcff */
[C---:B0-----:R-:W-:Y:S02]  /*0690*/  LOP3.LUT R8, R2.reuse, 0xa, RZ, 0xfc, !PT ;  /* 0x0000000a02087812 */ /* 0x041fe400078efcff */
[C---:B------:R-:W-:Y:S02]  /*06a0*/  LOP3.LUT R9, R2.reuse, 0xc, RZ, 0xfc, !PT ;  /* 0x0000000c02097812 */ /* 0x040fe400078efcff */
[C---:B------:R-:W-:Y:S02]  /*06b0*/  LOP3.LUT R10, R2.reuse, 0xe, RZ, 0xfc, !PT ;  /* 0x0000000e020a7812 */ /* 0x040fe400078efcff */
[----:B------:R-:W-:-:S02]  /*06c0*/  LOP3.LUT R11, R2, 0x10, RZ, 0xfc, !PT ;  /* 0x00000010020b7812 */ /* 0x000fc400078efcff */
[C---:B------:R-:W-:Y:S02]  /*06d0*/  LOP3.LUT R12, R2.reuse, 0x12, RZ, 0xfc, !PT ;  /* 0x00000012020c7812 */ /* 0x040fe400078efcff */
[C---:B------:R-:W-:Y:S02]  /*06e0*/  LOP3.LUT R13, R2.reuse, 0x14, RZ, 0xfc, !PT ;  /* 0x00000014020d7812 */ /* 0x040fe400078efcff */
[C---:B------:R-:W-:Y:S02]  /*06f0*/  LOP3.LUT R14, R2.reuse, 0x16, RZ, 0xfc, !PT ;  /* 0x00000016020e7812 */ /* 0x040fe400078efcff */
[C---:B------:R-:W-:Y:S02]  /*0700*/  LOP3.LUT R15, R2.reuse, 0x18, RZ, 0xfc, !PT ;  /* 0x00000018020f7812 */ /* 0x040fe400078efcff */
[C---:B------:R-:W-:Y:S02]  /*0710*/  LOP3.LUT R16, R2.reuse, 0x1a, RZ, 0xfc, !PT ;  /* 0x0000001a02107812 */ /* 0x040fe400078efcff */
[----:B------:R-:W-:-:S02]  /*0720*/  LOP3.LUT R17, R2, 0x1c, RZ, 0xfc, !PT ;  /* 0x0000001c02117812 */ /* 0x000fc400078efcff */
[----:B------:R-:W-:Y:S02]  /*0730*/  LOP3.LUT R18, R2, 0x1e, RZ, 0xfc, !PT ;  /* 0x0000001e02127812 */ /* 0x000fe400078efcff */
[C---:B------:R-:W-:Y:S02]  /*0740*/  LOP3.LUT R35, R19.reuse, 0x20, RZ, 0xfc, !PT ;  /* 0x0000002013237812 */ /* 0x040fe400078efcff */
[C---:B------:R-:W-:Y:S02]  /*0750*/  LOP3.LUT R36, R19.reuse, 0x22, RZ, 0xfc, !PT ;  /* 0x0000002213247812 */ /* 0x040fe400078efcff */
        /* <DEDUP_REMOVED lines=13> */
[----:B------:R-:W-:Y:S01]  /*0830*/  LOP3.LUT R106, R19, 0x3e, RZ, 0xfc, !PT ;  /* 0x0000003e136a7812 */ /* 0x000fe200078efcff */
[----:B-1----:R-:W-:Y:S05]  /*0840*/  @P0 BRA `(.L_x_0) ;  /* 0x000000c000000947 */ /* 0x002fea0003800000 */
[C---:B------:R-:W-:Y:S01]  /*0850*/  IMAD.SHL.U32 R108, R0.reuse, 0x8, RZ ;  /* 0x00000008006c7824 */ /* 0x040fe200078e00ff */
[----:B------:R-:W-:Y:S01]  /*0860*/  CS2R R76, SRZ ;  /* 0x00000000004c7805 */ /* 0x000fe2000001ff00 */
[----:B------:R-:W-:Y:S01]  /*0870*/  IMAD.SHL.U32 R109, R0, 0x20, RZ ;  /* 0x00000020006d7824 */ /* 0x000fe200078e00ff */
[----:B------:R-:W-:Y:S01]  /*0880*/  CS2R R8, SRZ ;  /* 0x0000000000087805 */ /* 0x000fe2000001ff00 */
[----:B------:R-:W-:Y:S01]  /*0890*/  CS2R R64, SRZ ;  /* 0x0000000000407805 */ /* 0x000fe2000001ff00 */
[----:B------:R-:W-:Y:S01]  /*08a0*/  CS2R R6, SRZ ;  /* 0x0000000000067805 */ /* 0x000fe2000001ff00 */
[----:B------:R-:W-:Y:S01]  /*08b0*/  CS2R R78, SRZ ;  /* 0x00000000004e7805 */ /* 0x000fe2000001ff00 */
[----:B------:R-:W-:Y:S01]  /*08c0*/  CS2R R4, SRZ ;  /* 0x0000000000047805 */ /* 0x000fe2000001ff00 */
[----:B------:R-:W-:Y:S01]  /*08d0*/  CS2R R66, SRZ ;  /* 0x0000000000427805 */ /* 0x000fe2000001ff00 */
[----:B------:R-:W-:Y:S01]  /*08e0*/  CS2R R2, SRZ ;  /* 0x0000000000027805 */ /* 0x000fe2000001ff00 */
[----:B------:R-:W-:Y:S01]  /*08f0*/  USHF.L.U32 UR4, UR4, 0x4, URZ ;  /* 0x0000000404047899 */ /* 0x000fe2000800063f */
[----:B------:R-:W-:Y:S05]  /*0900*/  BRA `(.L_x_1) ;  /* 0x000033e000007947 */ /* 0x000fea0003800000 */
.L_x_0:
[----:B------:R-:W-:Y:S01]  /*0910*/  IABS R80, c[0x0][0x17c] ;  /* 0x00005f0000507a13 */ /* 0x000fe20000000000 */
[C---:B------:R-:W-:Y:S01]  /*0920*/  IMAD.SHL.U32 R108, R0.reuse, 0x8, RZ ;  /* 0x00000008006c7824 */ /* 0x040fe200078e00ff */
[----:B------:R-:W-:Y:S01]  /*0930*/  IABS R82, c[0x0][0x178] ;  /* 0x00005e0000527a13 */ /* 0x000fe20000000000 */
[C---:B------:R-:W-:Y:S01]  /*0940*/  IMAD.SHL.U32 R178, R0.reuse, 0x2, RZ ;  /* 0x0000000200b27824 */ /* 0x040fe200078e00ff */
[----:B------:R-:W0:Y:S01]  /*0950*/  I2F.RP R49, R80 ;  /* 0x0000005000317306 */ /* 0x000e220000209400 */
[----:B------:R-:W-:Y:S01]  /*0960*/  IABS R57, R102 ;  /* 0x0000006600397213 */ /* 0x000fe20000000000 */
[----:B------:R-:W-:Y:S01]  /*0970*/  IMAD.SHL.U32 R109, R0, 0x20, RZ ;  /* 0x00000020006d7824 */ /* 0x000fe200078e00ff */
[----:B------:R-:W-:Y:S01]  /*0980*/  IABS R53, R104 ;  /* 0x0000006800357213 */ /* 0x000fe20000000000 */
[----:B------:R-:W-:Y:S01]  /*0990*/  IMAD.MOV.U32 R211, RZ, RZ, c[0x0][0x18c] ;  /* 0x00006300ffd37624 */ /* 0x000fe200078e00ff */
[----:B------:R-:W-:Y:S01]  /*09a0*/  IABS R55, R103 ;  /* 0x0000006700377213 */ /* 0x000fe20000000000 */
[----:B------:R-:W-:Y:S01]  /*09b0*/  IMAD.MOV.U32 R213, RZ, RZ, c[0x0][0x188] ;  /* 0x00006200ffd57624 */ /* 0x000fe200078e00ff */
[----:B------:R-:W-:Y:S01]  /*09c0*/  IABS R59, R101 ;  /* 0x00000065003b7213 */ /* 0x000fe20000000000 */
[----:B------:R-:W1:Y:S01]  /*09d0*/  I2F.RP R50, R82 ;  /* 0x0000005200327306 */ /* 0x000e620000209400 */
[----:B------:R-:W-:Y:S01]  /*09e0*/  IABS R61, R43 ;  /* 0x0000002b003d7213 */ /* 0x000fe20000000000 */
[----:B------:R-:W-:Y:S01]  /*09f0*/  IMAD R177, R3, c[0x0][0x18c], RZ ;  /* 0x0000630003b17a24 */ /* 0x000fe200078e02ff */
[----:B------:R-:W-:Y:S01]  /*0a00*/  IABS R63, R42 ;  /* 0x0000002a003f7213 */ /* 0x000fe20000000000 */
[----:B------:R-:W-:Y:S01]  /*0a10*/  IMAD R179, R2, c[0x0][0x188], RZ ;  /* 0x0000620002b37a24 */ /* 0x000fe200078e02ff */
[----:B------:R-:W-:Y:S01]  /*0a20*/  IABS R60, R40 ;  /* 0x00000028003c7213 */ /* 0x000fe20000000000 */
[----:B------:R-:W-:Y:S01]  /*0a30*/  IMAD R181, R18, c[0x0][0x188], RZ ;  /* 0x0000620012b57a24 */ /* 0x000fe200078e02ff */
[----:B------:R-:W-:Y:S01]  /*0a40*/  IABS R65, R41 ;  /* 0x0000002900417213 */ /* 0x000fe20000000000 */
[----:B0-----:R-:W0:Y:S01]  /*0a50*/  MUFU.RCP R49, R49 ;  /* 0x0000003100317308 */ /* 0x001e220000001000 */
[----:B------:R-:W-:Y:S01]  /*0a60*/  IABS R67, R36 ;  /* 0x0000002400437213 */ /* 0x000fe20000000000 */
[----:B------:R-:W-:Y:S01]  /*0a70*/  IMAD R183, R17, c[0x0][0x188], RZ ;  /* 0x0000620011b77a24 */ /* 0x000fe200078e02ff */
[----:B------:R-:W-:Y:S01]  /*0a80*/  IABS R69, R35 ;  /* 0x0000002300457213 */ /* 0x000fe20000000000 */
[----:B------:R-:W-:Y:S01]  /*0a90*/  IMAD R185, R16, c[0x0][0x188], RZ ;  /* 0x0000620010b97a24 */ /* 0x000fe200078e02ff */
[----:B------:R-:W-:Y:S01]  /*0aa0*/  IABS R71, R33 ;  /* 0x0000002100477213 */ /* 0x000fe20000000000 */
[----:B------:R-:W-:Y:S01]  /*0ab0*/  IMAD R187, R15, c[0x0][0x188], RZ ;  /* 0x000062000fbb7a24 */ /* 0x000fe200078e02ff */
[----:B------:R-:W-:Y:S01]  /*0ac0*/  IABS R75, R31 ;  /* 0x0000001f004b7213 */ /* 0x000fe20000000000 */
[----:B-1----:R-:W1:Y:S01]  /*0ad0*/  MUFU.RCP R50, R50 ;  /* 0x0000003200327308 */ /* 0x002e620000001000 */
[----:B------:R-:W-:Y:S01]  /*0ae0*/  IABS R73, R32 ;  /* 0x0000002000497213 */ /* 0x000fe20000000000 */
[----:B------:R-:W-:Y:S01]  /*0af0*/  IMAD R189, R14, c[0x0][0x188], RZ ;  /* 0x000062000ebd7a24 */ /* 0x000fe200078e02ff */
[----:B------:R-:W-:Y:S01]  /*0b00*/  IABS R70, R30 ;  /* 0x0000001e00467213 */ /* 0x000fe20000000000 */
[----:B------:R-:W-:Y:S01]  /*0b10*/  IMAD R191, R13, c[0x0][0x188], RZ ;  /* 0x000062000dbf7a24 */ /* 0x000fe200078e02ff */
[----:B------:R-:W-:Y:S01]  /*0b20*/  IABS R77, R26 ;  /* 0x0000001a004d7213 */ /* 0x000fe20000000000 */
[----:B------:R-:W-:Y:S01]  /*0b30*/  IMAD R193, R12, c[0x0][0x188], RZ ;  /* 0x000062000cc17a24 */ /* 0x000fe200078e02ff */
[----:B------:R-:W-:Y:S01]  /*0b40*/  IABS R85, R19 ;  /* 0x0000001300557213 */ /* 0x000fe20000000000 */
[----:B------:R-:W-:Y:S01]  /*0b50*/  IMAD R195, R11, c[0x0][0x188], RZ ;  /* 0x000062000bc37a24 */ /* 0x000fe200078e02ff */
[----:B0-----:R-:W-:Y:S01]  /*0b60*/  IADD3 R44, R49, 0xffffffe, RZ ;  /* 0x0ffffffe312c7810 */ /* 0x001fe20007ffe0ff */
[----:B------:R-:W-:Y:S01]  /*0b70*/  IMAD R197, R10, c[0x0][0x188], RZ ;  /* 0x000062000ac57a24 */ /* 0x000fe200078e02ff */
[----:B------:R-:W-:Y:S01]  /*0b80*/  IABS R49, R106 ;  /* 0x0000006a00317213 */ /* 0x000fe20000000000 */
[----:B------:R-:W-:Y:S01]  /*0b90*/  IMAD R199, R9, c[0x0][0x188], RZ ;  /* 0x0000620009c77a24 */ /* 0x000fe200078e02ff */
[----:B------:R0:W2:Y:S01]  /*0ba0*/  F2I.FTZ.U32.TRUNC.NTZ R45, R44 ;  /* 0x0000002c002d7305 */ /* 0x0000a2000021f000 */
[----:B------:R-:W-:Y:S01]  /*0bb0*/  IABS R81, R25 ;  /* 0x0000001900517213 */ /* 0x000fe20000000000 */
[----:B------:R-:W-:Y:S01]  /*0bc0*/  IMAD R201, R8, c[0x0][0x188], RZ ;  /* 0x0000620008c97a24 */ /* 0x000fe200078e02ff */
[----:B-1----:R-:W-:Y:S01]  /*0bd0*/  IADD3 R46, R50, 0xffffffe, RZ ;  /* 0x0ffffffe322e7810 */ /* 0x002fe20007ffe0ff */
[----:B------:R-:W-:Y:S01]  /*0be0*/  IMAD R203, R7, c[0x0][0x188], RZ ;  /* 0x0000620007cb7a24 */ /* 0x000fe200078e02ff */
[----:B------:R-:W-:Y:S01]  /*0bf0*/  IABS R83, R22 ;  /* 0x0000001600537213 */ /* 0x000fe20000000000 */
[----:B------:R-:W-:Y:S01]  /*0c00*/  IMAD R205, R6, c[0x0][0x188], RZ ;  /* 0x0000620006cd7a24 */ /* 0x000fe200078e02ff */
[----:B------:R-:W-:Y:S01]  /*0c10*/  IABS R119, R107 ;  /* 0x0000006b00777213 */ /* 0x000fe20000000000 */
[----:B------:R1:W3:Y:S01]  /*0c20*/  F2I.FTZ.U32.TRUNC.NTZ R47, R46 ;  /* 0x0000002e002f7305 */ /* 0x0002e2000021f000 */
[----:B0-----:R-:W-:Y:S01]  /*0c30*/  IMAD.MOV.U32 R44, RZ, RZ, RZ ;  /* 0x000000ffff2c7224 */ /* 0x001fe200078e00ff */
[----:B------:R-:W-:Y:S01]  /*0c40*/  CS2R R88, SRZ ;  /* 0x0000000000587805 */ /* 0x000fe2000001ff00 */
[----:B------:R-:W-:Y:S01]  /*0c50*/  IMAD R207, R5, c[0x0][0x188], RZ ;  /* 0x0000620005cf7a24 */ /* 0x000fe200078e02ff */
[----:B------:R-:W-:Y:S01]  /*0c60*/  CS2R R90, SRZ ;  /* 0x00000000005a7805 */ /* 0x000fe2000001ff00 */
[----:B------:R-:W-:Y:S01]  /*0c70*/  IMAD R209, R4, c[0x0][0x188], RZ ;  /* 0x0000620004d17a24 */ /* 0x000fe200078e02ff */
[----:B------:R-:W-:Y:S01]  /*0c80*/  CS2R R94, SRZ ;  /* 0x00000000005e7805 */ /* 0x000fe2000001ff00 */
[----:B------:R-:W-:Y:S01]  /*0c90*/  IMAD.SHL.U32 R211, R211, 0x20, RZ ;  /* 0x00000020d3d37824 */ /* 0x000fe200078e00ff */
[----:B------:R-:W-:Y:S01]  /*0ca0*/  USHF.L.U32 UR4, UR4, 0x4, URZ ;  /* 0x0000000404047899 */ /* 0x000fe2000800063f */
[----:B--2---:R-:W-:-:S02]  /*0cb0*/  IMAD.MOV R51, RZ, RZ, -R45 ;  /* 0x000000ffff337224 */ /* 0x004fc400078e0a2d */
[----:B-1----:R-:W-:Y:S02]  /*0cc0*/  IMAD.MOV.U32 R46, RZ, RZ, RZ ;  /* 0x000000ffff2e7224 */ /* 0x002fe400078e00ff */
[----:B------:R-:W-:Y:S02]  /*0cd0*/  IMAD R51, R51, R80, RZ ;  /* 0x0000005033337224 */ /* 0x000fe400078e02ff */
[----:B------:R-:W-:Y:S02]  /*0ce0*/  IMAD.SHL.U32 R213, R213, 0x20, RZ ;  /* 0x00000020d5d57824 */ /* 0x000fe400078e00ff */
[----:B------:R-:W-:Y:S01]  /*0cf0*/  IMAD.HI.U32 R44, R45, R51, R44 ;  /* 0x000000332d2c7227 */ /* 0x000fe200078e002c */
[----:B------:R-:W-:-:S03]  /*0d00*/  IABS R51, R105 ;  /* 0x0000006900337213 */ /* 0x000fc60000000000 */
[----:B---3--:R-:W-:Y:S02]  /*0d10*/  IMAD.MOV R79, RZ, RZ, -R47 ;  /* 0x000000ffff4f7224 */ /* 0x008fe400078e0a2f */
[----:B------:R-:W-:-:S04]  /*0d20*/  IMAD.HI.U32 R45, R44, R49, RZ ;  /* 0x000000312c2d7227 */ /* 0x000fc800078e00ff */
[----:B------:R-:W-:Y:S02]  /*0d30*/  IMAD R79, R79, R82, RZ ;  /* 0x000000524f4f7224 */ /* 0x000fe400078e02ff */
[----:B------:R-:W-:-:S04]  /*0d40*/  IMAD.HI.U32 R50, R44, R57, RZ ;  /* 0x000000392c327227 */ /* 0x000fc800078e00ff */
[----:B------:R-:W-:-:S04]  /*0d50*/  IMAD.HI.U32 R79, R47, R79, R46 ;  /* 0x0000004f2f4f7227 */ /* 0x000fc800078e002e */
[----:B------:R-:W-:Y:S02]  /*0d60*/  IMAD.MOV R46, RZ, RZ, -R45 ;  /* 0x000000ffff2e7224 */ /* 0x000fe400078e0a2d */
[----:B------:R-:W-:-:S04]  /*0d70*/  IMAD.HI.U32 R45, R44, R51, RZ ;  /* 0x000000332c2d7227 */ /* 0x000fc800078e00ff */
[----:B------:R-:W-:-:S04]  /*0d80*/  IMAD.HI.U32 R47, R44, R53, RZ ;  /* 0x000000352c2f7227 */ /* 0x000fc800078e00ff */
[----:B------:R-:W-:Y:S02]  /*0d90*/  IMAD.MOV R45, RZ, RZ, -R45 ;  /* 0x000000ffff2d7224 */ /* 0x000fe400078e0a2d */
[----:B------:R-:W-:Y:S02]  /*0da0*/  IMAD.MOV R56, RZ, RZ, -R50 ;  /* 0x000000ffff387224 */ /* 0x000fe400078e0a32 */
[----:B------:R-:W-:Y:S02]  /*0db0*/  IMAD R46, R80, R46, R49 ;  /* 0x0000002e502e7224 */ /* 0x000fe400078e0231 */
[----:B------:R-:W-:Y:S02]  /*0dc0*/  IMAD.MOV R52, RZ, RZ, -R47 ;  /* 0x000000ffff347224 */ /* 0x000fe400078e0a2f */
[----:B------:R-:W-:Y:S01]  /*0dd0*/  IMAD.HI.U32 R49, R44, R55, RZ ;  /* 0x000000372c317227 */ /* 0x000fe200078e00ff */
[----:B------:R-:W-:-:S03]  /*0de0*/  ISETP.GT.U32.AND P1, PT, R80, R46, PT ;  /* 0x0000002e5000720c */ /* 0x000fc60003f24070 */
[C---:B------:R-:W-:Y:S02]  /*0df0*/  IMAD R47, R80.reuse, R45, R51 ;  /* 0x0000002d502f7224 */ /* 0x040fe400078e0233 */
[----:B------:R-:W-:Y:S01]  /*0e00*/  IMAD R51, R80, R56, R57 ;  /* 0x0000003850337224 */ /* 0x000fe200078e0239 */
[----:B------:R-:W-:Y:S01]  /*0e10*/  IABS R57, R100 ;  /* 0x0000006400397213 */ /* 0x000fe20000000000 */
[----:B------:R-:W-:Y:S01]  /*0e20*/  IMAD.HI.U32 R45, R44, R59, RZ ;  /* 0x0000003b2c2d7227 */ /* 0x000fe200078e00ff */
[C---:B------:R-:W-:Y:S02]  /*0e30*/  ISETP.GT.U32.AND P5, PT, R80.reuse, R47, PT ;  /* 0x0000002f5000720c */ /* 0x040fe40003fa4070 */
[C---:B------:R-:W-:Y:S01]  /*0e40*/  ISETP.GT.U32.AND P4, PT, R80.reuse, R51, PT ;  /* 0x000000335000720c */ /* 0x040fe20003f84070 */
[----:B------:R-:W-:Y:S02]  /*0e50*/  IMAD.MOV R54, RZ, RZ, -R49 ;  /* 0x000000ffff367224 */ /* 0x000fe400078e0a31 */
[----:B------:R-:W-:-:S02]  /*0e60*/  IMAD R49, R80, R52, R53 ;  /* 0x0000003450317224 */ /* 0x000fc400078e0235 */
[----:B------:R-:W-:Y:S02]  /*0e70*/  IMAD.MOV R52, RZ, RZ, -R45 ;  /* 0x000000ffff347224 */ /* 0x000fe400078e0a2d */
[----:B------:R-:W-:Y:S01]  /*0e80*/  IMAD.HI.U32 R45, R44, R57, RZ ;  /* 0x000000392c2d7227 */ /* 0x000fe200078e00ff */
[----:B------:R-:W-:-:S03]  /*0e90*/  ISETP.GT.U32.AND P2, PT, R80, R49, PT ;  /* 0x000000315000720c */ /* 0x000fc60003f44070 */
[----:B------:R-:W-:-:S04]  /*0ea0*/  IMAD.HI.U32 R53, R44, R61, RZ ;  /* 0x0000003d2c357227 */ /* 0x000fc800078e00ff */
[----:B------:R-:W-:Y:S02]  /*0eb0*/  IMAD.MOV R45, RZ, RZ, -R45 ;  /* 0x000000ffff2d7224 */ /* 0x000fe400078e0a2d */
[----:B------:R-:W-:Y:S02]  /*0ec0*/  IMAD R50, R80, R54, R55 ;  /* 0x0000003650327224 */ /* 0x000fe400078e0237 */
[----:B------:R-:W-:Y:S02]  /*0ed0*/  IMAD.MOV R56, RZ, RZ, -R53 ;  /* 0x000000ffff387224 */ /* 0x000fe400078e0a35 */
[----:B------:R-:W-:Y:S01]  /*0ee0*/  IMAD.HI.U32 R54, R44, R63, RZ ;  /* 0x0000003f2c367227 */ /* 0x000fe200078e00ff */
[----:B------:R-:W-:-:S03]  /*0ef0*/  ISETP.GT.U32.AND P3, PT, R80, R50, PT ;  /* 0x000000325000720c */ /* 0x000fc60003f64070 */
[----:B------:R-:W-:Y:S02]  /*0f00*/  IMAD R53, R80, R45, R57 ;  /* 0x0000002d50357224 */ /* 0x000fe400078e0239 */
[----:B------:R-:W-:Y:S02]  /*0f10*/  IMAD.MOV.U32 R57, RZ, RZ, R60 ;  /* 0x000000ffff397224 */ /* 0x000fe400078e003c */
[----:B------:R-:W-:-:S04]  /*0f20*/  IMAD.HI.U32 R55, R44, R65, RZ ;  /* 0x000000412c377227 */ /* 0x000fc800078e00ff */
[----:B------:R-:W-:Y:S02]  /*0f30*/  IMAD.MOV R58, RZ, RZ, -R54 ;  /* 0x000000ffff3a7224 */ /* 0x000fe400078e0a36 */
[C---:B------:R-:W-:Y:S02]  /*0f40*/  IMAD R52, R80.reuse, R52, R59 ;  /* 0x0000003450347224 */ /* 0x040fe400078e023b */
[----:B------:R-:W-:Y:S01]  /*0f50*/  IMAD R54, R80, R56, R61 ;  /* 0x0000003850367224 */ /* 0x000fe200078e023d */
[----:B------:R-:W-:Y:S01]  /*0f60*/  IABS R61, R39 ;  /* 0x00000027003d7213 */ /* 0x000fe20000000000 */
[----:B------:R-:W-:Y:S01]  /*0f70*/  IMAD.HI.U32 R45, R44, R57, RZ ;  /* 0x000000392c2d7227 */ /* 0x000fe200078e00ff */
[----:B------:R-:W-:-:S03]  /*0f80*/  ISETP.GT.U32.AND P0, PT, R80, R52, PT ;  /* 0x000000345000720c */ /* 0x000fc60003f04070 */
[----:B------:R-:W-:Y:S02]  /*0f90*/  IMAD.MOV R59, RZ, RZ, -R55 ;  /* 0x000000ffff3b7224 */ /* 0x000fe400078e0a37 */
[C---:B------:R-:W-:Y:S01]  /*0fa0*/  IMAD R55, R80.reuse, R58, R63 ;  /* 0x0000003a50377224 */ /* 0x040fe200078e023f */
[----:B------:R-:W-:Y:S01]  /*0fb0*/  IABS R63, R38 ;  /* 0x00000026003f7213 */ /* 0x000fe20000000000 */
[----:B------:R-:W-:Y:S02]  /*0fc0*/  IMAD.MOV R58, RZ, RZ, -R45 ;  /* 0x000000ffff3a7224 */ /* 0x000fe400078e0a2d */
[----:B------:R-:W-:Y:S01]  /*0fd0*/  IMAD R56, R80, R59, R65 ;  /* 0x0000003b50387224 */ /* 0x000fe200078e0241 */
[----:B------:R-:W-:Y:S01]  /*0fe0*/  IABS R65, R37 ;  /* 0x0000002500417213 */ /* 0x000fe20000000000 */
[----:B------:R-:W-:-:S04]  /*0ff0*/  IMAD.HI.U32 R45, R44, R61, RZ ;  /* 0x0000003d2c2d7227 */ /* 0x000fc800078e00ff */
[----:B------:R-:W-:Y:S02]  /*1000*/  IMAD R57, R80, R58, R57 ;  /* 0x0000003a50397224 */ /* 0x000fe400078e0239 */
[----:B------:R-:W-:-:S04]  /*1010*/  IMAD.HI.U32 R58, R44, R63, RZ ;  /* 0x0000003f2c3a7227 */ /* 0x000fc800078e00ff */
[----:B------:R-:W-:Y:S02]  /*1020*/  IMAD.MOV R45, RZ, RZ, -R45 ;  /* 0x000000ffff2d7224 */ /* 0x000fe400078e0a2d */
[----:B------:R-:W-:-:S04]  /*1030*/  IMAD.HI.U32 R59, R44, R65, RZ ;  /* 0x000000412c3b7227 */ /* 0x000fc800078e00ff */
[----:B------:R-:W-:-:S04]  /*1040*/  IMAD.HI.U32 R60, R44, R67, RZ ;  /* 0x000000432c3c7227 */ /* 0x000fc800078e00ff */
[----:B------:R-:W-:Y:S02]  /*1050*/  IMAD.MOV R62, RZ, RZ, -R58 ;  /* 0x000000ffff3e7224 */ /* 0x000fe400078e0a3a */
[----:B------:R-:W-:Y:S02]  /*1060*/  IMAD R58, R80, R45, R61 ;  /* 0x0000002d503a7224 */ /* 0x000fe400078e023d */
[----:B------:R-:W-:Y:S02]  /*1070*/  IMAD.MOV R64, RZ, RZ, -R59 ;  /* 0x000000ffff407224 */ /* 0x000fe400078e0a3b */
[----:B------:R-:W-:-:S04]  /*1080*/  IMAD.HI.U32 R45, R44, R69, RZ ;  /* 0x000000452c2d7227 */ /* 0x000fc800078e00ff */
[----:B------:R-:W-:Y:S02]  /*1090*/  IMAD.MOV R66, RZ, RZ, -R60 ;  /* 0x000000ffff427224 */ /* 0x000fe400078e0a3c */
[C---:B------:R-:W-:Y:S02]  /*10a0*/  IMAD R59, R80.reuse, R62, R63 ;  /* 0x0000003e503b7224 */ /* 0x040fe400078e023f */
[----:B------:R-:W-:Y:S02]  /*10b0*/  IMAD R60, R80, R64, R65 ;  /* 0x00000040503c7224 */ /* 0x000fe400078e0241 */
[----:B------:R-:W-:Y:S02]  /*10c0*/  IMAD.MOV R62, RZ, RZ, -R45 ;  /* 0x000000ffff3e7224 */ /* 0x000fe400078e0a2d */
[----:B------:R-:W-:-:S04]  /*10d0*/  IMAD.HI.U32 R63, R44, R71, RZ ;  /* 0x000000472c3f7227 */ /* 0x000fc800078e00ff */
[----:B------:R-:W-:-:S04]  /*10e0*/  IMAD.HI.U32 R65, R44, R75, RZ ;  /* 0x0000004b2c417227 */ /* 0x000fc800078e00ff */
[----:B------:R-:W-:Y:S01]  /*10f0*/  IMAD R61, R80, R66, R67 ;  /* 0x00000042503d7224 */ /* 0x000fe200078e0243 */
[----:B------:R-:W-:Y:S01]  /*1100*/  IABS R67, R34 ;  /* 0x0000002200437213 */ /* 0x000fe20000000000 */
[----:B------:R-:W-:-:S04]  /*1110*/  IMAD.HI.U32 R64, R44, R73, RZ ;  /* 0x000000492c407227 */ /* 0x000fc800078e00ff */
[----:B------:R-:W-:Y:S02]  /*1120*/  IMAD R62, R80, R62, R69 ;  /* 0x0000003e503e7224 */ /* 0x000fe400078e0245 */
[----:B------:R-:W-:Y:S02]  /*1130*/  IMAD.MOV R66, RZ, RZ, -R63 ;  /* 0x000000ffff427224 */ /* 0x000fe400078e0a3f */
[----:B------:R-:W-:Y:S02]  /*1140*/  IMAD.MOV R69, RZ, RZ, -R65 ;  /* 0x000000ffff457224 */ /* 0x000fe400078e0a41 */
[----:B------:R-:W-:Y:S02]  /*1150*/  IMAD.MOV R68, RZ, RZ, -R64 ;  /* 0x000000ffff447224 */ /* 0x000fe400078e0a40 */
[----:B------:R-:W-:-:S04]  /*1160*/  IMAD.HI.U32 R45, R44, R67, RZ ;  /* 0x000000432c2d7227 */ /* 0x000fc800078e00ff */
[C---:B------:R-:W-:Y:S01]  /*1170*/  IMAD R64, R80.reuse, R66, R71 ;  /* 0x0000004250407224 */ /* 0x040fe200078e0247 */
[----:B------:R-:W-:Y:S01]  /*1180*/  IABS R71, R29 ;  /* 0x0000001d00477213 */ /* 0x000fe20000000000 */
[----:B------:R-:W-:Y:S01]  /*1190*/  IMAD R66, R80, R69, R75 ;  /* 0x0000004550427224 */ /* 0x000fe200078e024b */
[----:B------:R-:W-:Y:S01]  /*11a0*/  IABS R75, R27 ;  /* 0x0000001b004b7213 */ /* 0x000fe20000000000 */
[----:B------:R-:W-:Y:S02]  /*11b0*/  IMAD.MOV R45, RZ, RZ, -R45 ;  /* 0x000000ffff2d7224 */ /* 0x000fe400078e0a2d */
[----:B------:R-:W-:Y:S02]  /*11c0*/  @!P1 IMAD.IADD R46, R46, 0x1, -R80 ;  /* 0x000000012e2e9824 */ /* 0x000fe400078e0a50 */
[----:B------:R-:W-:-:S04]  /*11d0*/  IMAD.HI.U32 R69, R44, R75, RZ ;  /* 0x0000004b2c457227 */ /* 0x000fc800078e00ff */
[----:B------:R-:W-:Y:S02]  /*11e0*/  IMAD R63, R80, R45, R67 ;  /* 0x0000002d503f7224 */ /* 0x000fe400078e0243 */
[----:B------:R-:W-:Y:S02]  /*11f0*/  IMAD.MOV.U32 R67, RZ, RZ, R70 ;  /* 0x000000ffff437224 */ /* 0x000fe400078e0046 */
[----:B------:R-:W-:-:S04]  /*1200*/  IMAD.HI.U32 R70, R44, R77, RZ ;  /* 0x0000004d2c467227 */ /* 0x000fc800078e00ff */
[----:B------:R-:W-:Y:S02]  /*1210*/  IMAD.MOV R74, RZ, RZ, -R69 ;  /* 0x000000ffff4a7224 */ /* 0x000fe400078e0a45 */
[----:B------:R-:W-:Y:S02]  /*1220*/  IMAD.MOV R76, RZ, RZ, -R70 ;  /* 0x000000ffff4c7224 */ /* 0x000fe400078e0a46 */
[----:B------:R-:W-:Y:S01]  /*1230*/  IMAD R70, R80, R74, R75 ;  /* 0x0000004a50467224 */ /* 0x000fe200078e024b */
[----:B------:R-:W-:Y:S01]  /*1240*/  IABS R75, R24 ;  /* 0x00000018004b7213 */ /* 0x000fe20000000000 */
[----:B------:R-:W-:-:S04]  /*1250*/  IMAD.HI.U32 R74, R44, R85, RZ ;  /* 0x000000552c4a7227 */ /* 0x000fc800078e00ff */
[----:B------:R-:W-:Y:S02]  /*1260*/  IMAD.MOV R78, RZ, RZ, -R74 ;  /* 0x000000ffff4e7224 */ /* 0x000fe400078e0a4a */
[--C-:B------:R-:W-:Y:S02]  /*1270*/  @!P5 IMAD.IADD R47, R47, 0x1, -R80.reuse ;  /* 0x000000012f2fd824 */ /* 0x100fe400078e0a50 */
[C---:B------:R-:W-:Y:S02]  /*1280*/  IMAD R78, R80.reuse, R78, R85 ;  /* 0x0000004e504e7224 */ /* 0x040fe400078e0255 */
[--C-:B------:R-:W-:Y:S01]  /*1290*/  @!P2 IMAD.IADD R49, R49, 0x1, -R80.reuse ;  /* 0x000000013131a824 */ /* 0x100fe200078e0a50 */
[----:B------:R-:W-:Y:S01]  /*12a0*/  ISETP.GT.U32.AND P2, PT, R80, R46, PT ;  /* 0x0000002e5000720c */ /* 0x000fe20003f44070 */
[--C-:B------:R-:W-:Y:S01]  /*12b0*/  @!P3 IMAD.IADD R50, R50, 0x1, -R80.reuse ;  /* 0x000000013232b824 */ /* 0x100fe200078e0a50 */
[C---:B------:R-:W-:Y:S01]  /*12c0*/  ISETP.GT.U32.AND P6, PT, R80.reuse, R78, PT ;  /* 0x0000004e5000720c */ /* 0x040fe20003fc4070 */
[--C-:B------:R-:W-:Y:S01]  /*12d0*/  @!P4 IMAD.IADD R51, R51, 0x1, -R80.reuse ;  /* 0x000000013333c824 */ /* 0x100fe200078e0a50 */
[----:B------:R-:W-:Y:S01]  /*12e0*/  ISETP.GT.U32.AND P3, PT, R80, R47, PT ;  /* 0x0000002f5000720c */ /* 0x000fe20003f64070 */
[----:B------:R-:W-:Y:S01]  /*12f0*/  @!P0 IMAD.IADD R52, R52, 0x1, -R80 ;  /* 0x0000000134348824 */ /* 0x000fe200078e0a50 */
[----:B------:R-:W-:Y:S01]  /*1300*/  ISETP.GT.U32.AND P4, PT, R80, R49, PT ;  /* 0x000000315000720c */ /* 0x000fe20003f84070 */
[----:B------:R-:W-:Y:S01]  /*1310*/  IMAD.HI.U32 R45, R44, R67, RZ ;  /* 0x000000432c2d7227 */ /* 0x000fe200078e00ff */
[----:B------:R-:W-:-:S02]  /*1320*/  ISETP.GT.U32.AND P5, PT, R80, R50, PT ;  /* 0x000000325000720c */ /* 0x000fc40003fa4070 */
[C---:B------:R-:W-:Y:S01]  /*1330*/  ISETP.GT.U32.AND P0, PT, R80.reuse, R51, PT ;  /* 0x000000335000720c */ /* 0x040fe20003f04070 */
[----:B------:R-:W-:Y:S01]  /*1340*/  IMAD R65, R80, R68, R73 ;  /* 0x0000004450417224 */ /* 0x000fe200078e0249 */
[----:B------:R-:W-:Y:S01]  /*1350*/  IABS R73, R28 ;  /* 0x0000001c00497213 */ /* 0x000fe20000000000 */
[--C-:B------:R-:W-:Y:S01]  /*1360*/  @!P2 IMAD.IADD R46, R46, 0x1, -R80.reuse ;  /* 0x000000012e2ea824 */ /* 0x100fe200078e0a50 */
[----:B------:R-:W-:Y:S01]  /*1370*/  ISETP.GT.U32.AND P2, PT, R80, R54, PT ;  /* 0x000000365000720c */ /* 0x000fe20003f44070 */
[--C-:B------:R-:W-:Y:S01]  /*1380*/  @!P6 IMAD.IADD R78, R78, 0x1, -R80.reuse ;  /* 0x000000014e4ee824 */ /* 0x100fe200078e0a50 */
[C---:B------:R-:W-:Y:S01]  /*1390*/  ISETP.GT.U32.AND P6, PT, R80.reuse, R52, PT ;  /* 0x000000345000720c */ /* 0x040fe20003fc4070 */
[--C-:B------:R-:W-:Y:S01]  /*13a0*/  @!P3 IMAD.IADD R47, R47, 0x1, -R80.reuse ;  /* 0x000000012f2fb824 */ /* 0x100fe200078e0a50 */
[C---:B------:R-:W-:Y:S01]  /*13b0*/  ISETP.GT.U32.AND P3, PT, R80.reuse, R55, PT ;  /* 0x000000375000720c */ /* 0x040fe20003f64070 */
[--C-:B------:R-:W-:Y:S01]  /*13c0*/  @!P4 IMAD.IADD R49, R49, 0x1, -R80.reuse ;  /* 0x000000013131c824 */ /* 0x100fe200078e0a50 */
[----:B------:R-:W-:Y:S01]  /*13d0*/  ISETP.GT.U32.AND P1, PT, R80, R78, PT ;  /* 0x0000004e5000720c */ /* 0x000fe20003f24070 */
[--C-:B------:R-:W-:Y:S01]  /*13e0*/  @!P5 IMAD.IADD R50, R50, 0x1, -R80.reuse ;  /* 0x000000013232d824 */ /* 0x100fe200078e0a50 */
[C---:B------:R-:W-:Y:S01]  /*13f0*/  ISETP.GT.U32.AND P4, PT, R80.reuse, R56, PT ;  /* 0x000000385000720c */ /* 0x040fe20003f84070 */
[--C-:B------:R-:W-:Y:S01]  /*1400*/  @!P0 IMAD.IADD R51, R51, 0x1, -R80.reuse ;  /* 0x0000000133338824 */ /* 0x100fe200078e0a50 */
[C---:B------:R-:W-:Y:S01]  /*1410*/  ISETP.GT.U32.AND P5, PT, R80.reuse, R57, PT ;  /* 0x000000395000720c */ /* 0x040fe20003fa4070 */
[----:B------:R-:W-:Y:S01]  /*1420*/  IMAD.MOV R68, RZ, RZ, -R45 ;  /* 0x000000ffff447224 */ /* 0x000fe200078e0a2d */
[----:B------:R-:W-:Y:S01]  /*1430*/  ISETP.GT.U32.AND P0, PT, R80, R58, PT ;  /* 0x0000003a5000720c */ /* 0x000fe20003f04070 */
[--C-:B------:R-:W-:Y:S01]  /*1440*/  @!P2 IMAD.IADD R54, R54, 0x1, -R80.reuse ;  /* 0x000000013636a824 */ /* 0x100fe200078e0a50 */
[----:B------:R-:W-:Y:S01]  /*1450*/  ISETP.GT.U32.AND P2, PT, R80, R61, PT ;  /* 0x0000003d5000720c */ /* 0x000fe20003f44070 */
[--C-:B------:R-:W-:Y:S01]  /*1460*/  @!P6 IMAD.IADD R52, R52, 0x1, -R80.reuse ;  /* 0x000000013434e824 */ /* 0x100fe200078e0a50 */
[C---:B------:R-:W-:Y:S01]  /*1470*/  ISETP.GT.U32.AND P6, PT, R80.reuse, R59, PT ;  /* 0x0000003b5000720c */ /* 0x040fe20003fc4070 */
[--C-:B------:R-:W-:Y:S01]  /*1480*/  @!P3 IMAD.IADD R55, R55, 0x1, -R80.reuse ;  /* 0x000000013737b824 */ /* 0x100fe200078e0a50 */
        /* <DEDUP_REMOVED lines=8> */
[C---:B------:R-:W-:Y:S01]  /*1510*/  ISETP.GT.U32.AND P0, PT, R80.reuse, R65, PT ;  /* 0x000000415000720c */ /* 0x040fe20003f04070 */
[----:B------:R-:W-:Y:S01]  /*1520*/  @!P2 IMAD.IADD R61, R61, 0x1, -R80 ;  /* 0x000000013d3da824 */ /* 0x000fe200078e0a50 */
[----:B------:R-:W-:Y:S01]  /*1530*/  ISETP.GT.U32.AND P2, PT, R80, R55, PT ;  /* 0x000000375000720c */ /* 0x000fe20003f44070 */
[----:B------:R-:W-:-:S04]  /*1540*/  IMAD.HI.U32 R45, R44, R71, RZ ;  /* 0x000000472c2d7227 */ /* 0x000fc800078e00ff */
[--C-:B------:R-:W-:Y:S01]  /*1550*/  @!P1 IMAD.IADD R53, R53, 0x1, -R80.reuse ;  /* 0x0000000135359824 */ /* 0x100fe200078e0a50 */
[----:B------:R-:W-:Y:S01]  /*1560*/  ISETP.GT.U32.AND P1, PT, R80, R60, PT ;  /* 0x0000003c5000720c */ /* 0x000fe20003f24070 */
[--C-:B------:R-:W-:Y:S01]  /*1570*/  @!P3 IMAD.IADD R62, R62, 0x1, -R80.reuse ;  /* 0x000000013e3eb824 */ /* 0x100fe200078e0a50 */
[C---:B------:R-:W-:Y:S01]  /*1580*/  ISETP.GT.U32.AND P3, PT, R80.reuse, R56, PT ;  /* 0x000000385000720c */ /* 0x040fe20003f64070 */
[--C-:B------:R-:W-:Y:S01]  /*1590*/  @!P4 IMAD.IADD R63, R63, 0x1, -R80.reuse ;  /* 0x000000013f3fc824 */ /* 0x100fe200078e0a50 */
[----:B------:R-:W-:Y:S01]  /*15a0*/  ISETP.GT.U32.AND P4, PT, R80, R57, PT ;  /* 0x000000395000720c */ /* 0x000fe20003f84070 */
[----:B------:R-:W-:Y:S01]  /*15b0*/  @!P5 IMAD.IADD R64, R64, 0x1, -R80 ;  /* 0x000000014040d824 */ /* 0x000fe200078e0a50 */
[C---:B------:R-:W-:Y:S01]  /*15c0*/  ISETP.GT.U32.AND P5, PT, R80.reuse, R58, PT ;  /* 0x0000003a5000720c */ /* 0x040fe20003fa4070 */
[----:B------:R-:W-:Y:S02]  /*15d0*/  IMAD R67, R80, R68, R67 ;  /* 0x0000004450437224 */ /* 0x000fe400078e0243 */
[----:B------:R-:W-:-:S04]  /*15e0*/  IMAD.HI.U32 R68, R44, R73, RZ ;  /* 0x000000492c447227 */ /* 0x000fc800078e00ff */
[----:B------:R-:W-:Y:S01]  /*15f0*/  @!P1 IMAD.IADD R60, R60, 0x1, -R80 ;  /* 0x000000013c3c9824 */ /* 0x000fe200078e0a50 */
[C---:B------:R-:W-:Y:S01]  /*1600*/  ISETP.GT.U32.AND P1, PT, R80.reuse, R54, PT ;  /* 0x000000365000720c */ /* 0x040fe20003f24070 */
[----:B------:R-:W-:Y:S02]  /*1610*/  IMAD.MOV R45, RZ, RZ, -R45 ;  /* 0x000000ffff2d7224 */ /* 0x000fe400078e0a2d */
[----:B------:R-:W-:Y:S02]  /*1620*/  IMAD.MOV R72, RZ, RZ, -R68 ;  /* 0x000000ffff487224 */ /* 0x000fe400078e0a44 */
[C---:B------:R-:W-:Y:S02]  /*1630*/  IMAD R68, R80.reuse, R45, R71 ;  /* 0x0000002d50447224 */ /* 0x040fe400078e0247 */
[----:B------:R-:W-:Y:S01]  /*1640*/  IMAD R71, R80, R76, R77 ;  /* 0x0000004c50477224 */ /* 0x000fe200078e024d */
[----:B------:R-:W-:Y:S01]  /*1650*/  IABS R77, R23 ;  /* 0x00000017004d7213 */ /* 0x000fe20000000000 */
[----:B------:R-:W-:-:S04]  /*1660*/  IMAD.HI.U32 R45, R44, R81, RZ ;  /* 0x000000512c2d7227 */ /* 0x000fc800078e00ff */
[--C-:B------:R-:W-:Y:S01]  /*1670*/  @!P6 IMAD.IADD R59, R59, 0x1, -R80.reuse ;  /* 0x000000013b3be824 */ /* 0x100fe200078e0a50 */
[C---:B------:R-:W-:Y:S01]  /*1680*/  ISETP.GT.U32.AND P6, PT, R80.reuse, R53, PT ;  /* 0x000000355000720c */ /* 0x040fe20003fc4070 */
[C---:B------:R-:W-:Y:S02]  /*1690*/  IMAD R69, R80.reuse, R72, R73 ;  /* 0x0000004850457224 */ /* 0x040fe400078e0249 */
[----:B------:R-:W-:Y:S02]  /*16a0*/  IMAD.MOV R72, RZ, RZ, -R45 ;  /* 0x000000ffff487224 */ /* 0x000fe400078e0a2d */
        /* <DEDUP_REMOVED lines=12> */
[----:B------:R-:W-:-:S04]  /*1770*/  IMAD.HI.U32 R45, R44, R75, RZ ;  /* 0x0000004b2c2d7227 */ /* 0x000fc800078e00ff */
[----:B------:R-:W-:-:S04]  /*1780*/  IMAD.HI.U32 R73, R44, R77, RZ ;  /* 0x0000004d2c497227 */ /* 0x000fc800078e00ff */
[----:B------:R-:W-:Y:S02]  /*1790*/  IMAD.MOV R76, RZ, RZ, -R45 ;  /* 0x000000ffff4c7224 */ /* 0x000fe400078e0a2d */
[----:B------:R-:W-:-:S04]  /*17a0*/  IMAD.HI.U32 R45, R44, R83, RZ ;  /* 0x000000532c2d7227 */ /* 0x000fc800078e00ff */
[----:B------:R-:W-:Y:S02]  /*17b0*/  IMAD.MOV R74, RZ, RZ, -R73 ;  /* 0x000000ffff4a7224 */ /* 0x000fe400078e0a49 */
[C---:B------:R-:W-:Y:S01]  /*17c0*/  IMAD R72, R80.reuse, R72, R81 ;  /* 0x0000004850487224 */ /* 0x040fe200078e0251 */
[----:B------:R-:W-:Y:S01]  /*17d0*/  IABS R81, R21 ;  /* 0x0000001500517213 */ /* 0x000fe20000000000 */
[----:B------:R-:W-:Y:S02]  /*17e0*/  IMAD.MOV R45, RZ, RZ, -R45 ;  /* 0x000000ffff2d7224 */ /* 0x000fe400078e0a2d */
[C---:B------:R-:W-:Y:S01]  /*17f0*/  IMAD R74, R80.reuse, R74, R77 ;  /* 0x0000004a504a7224 */ /* 0x040fe200078e024d */
[----:B------:R-:W-:Y:S01]  /*1800*/  IABS R77, R20 ;  /* 0x00000014004d7213 */ /* 0x000fe20000000000 */
[----:B------:R-:W-:Y:S01]  /*1810*/  @!P6 IMAD.IADD R53, R53, 0x1, -R80 ;  /* 0x000000013535e824 */ /* 0x000fe200078e0a50 */
[C---:B------:R-:W-:Y:S01]  /*1820*/  ISETP.GT.U32.AND P6, PT, R80.reuse, R65, PT ;  /* 0x000000415000720c */ /* 0x040fe20003fc4070 */
[----:B------:R-:W-:-:S02]  /*1830*/  IMAD R73, R80, R76, R75 ;  /* 0x0000004c50497224 */ /* 0x000fc400078e024b */
[C---:B------:R-:W-:Y:S02]  /*1840*/  IMAD R75, R80.reuse, R45, R83 ;  /* 0x0000002d504b7224 */ /* 0x040fe400078e0253 */
        /* <DEDUP_REMOVED lines=14> */
[----:B------:R-:W-:-:S04]  /*1930*/  IMAD.HI.U32 R79, R79, R119, RZ ;  /* 0x000000774f4f7227 */ /* 0x000fc800078e00ff */
[----:B------:R-:W-:Y:S02]  /*1940*/  IMAD.MOV R45, RZ, RZ, -R45 ;  /* 0x000000ffff2d7224 */ /* 0x000fe400078e0a2d */
[----:B------:R-:W-:Y:S02]  /*1950*/  IMAD.MOV R44, RZ, RZ, -R44 ;  /* 0x000000ffff2c7224 */ /* 0x000fe400078e0a2c */
[----:B------:R-:W-:Y:S02]  /*1960*/  IMAD.MOV R79, RZ, RZ, -R79 ;  /* 0x000000ffff4f7224 */ /* 0x000fe400078e0a4f */
[C---:B------:R-:W-:Y:S01]  /*1970*/  IMAD R76, R80.reuse, R45, R81 ;  /* 0x0000002d504c7224 */ /* 0x040fe200078e0251 */
[----:B------:R-:W-:Y:S01]  /*1980*/  SHF.R.S32.HI R45, RZ, 0x1f, R48 ;  /* 0x0000001fff2d7819 */ /* 0x000fe20000011430 */
[----:B------:R-:W-:Y:S02]  /*1990*/  IMAD R77, R80, R44, R77 ;  /* 0x0000002c504d7224 */ /* 0x000fe400078e024d */
[----:B------:R-:W-:Y:S01]  /*19a0*/  IMAD R119, R82, R79, R119 ;  /* 0x0000004f52777224 */ /* 0x000fe200078e0277 */
[----:B------:R-:W-:Y:S01]  /*19b0*/  LEA.HI R45, R45, R48, RZ, 0x5 ;  /* 0x000000302d2d7211 */ /* 0x000fe200078f28ff */
        /* <DEDUP_REMOVED lines=25> */
[C---:B------:R-:W-:Y:S01]  /*1b50*/  ISETP.GT.U32.AND P4, PT, R80.reuse, R71, PT ;  /* 0x000000475000720c */ /* 0x040fe20003f84070 */
[----:B------:R-:W-:Y:S01]  /*1b60*/  @!P5 IMAD.IADD R119, R119, 0x1, -R82 ;  /* 0x000000017777d824 */ /* 0x000fe200078e0a52 */
[C---:B------:R-:W-:Y:S01]  /*1b70*/  ISETP.GT.U32.AND P5, PT, R80.reuse, R72, PT ;  /* 0x000000485000720c */ /* 0x040fe20003fa4070 */
[----:B------:R-:W-:Y:S01]  /*1b80*/  IMAD.MOV.U32 R44, RZ, RZ, R47 ;  /* 0x000000ffff2c7224 */ /* 0x000fe200078e002f */
[----:B------:R-:W-:Y:S01]  /*1b90*/  LOP3.LUT R47, RZ, c[0x0][0x17c], RZ, 0x33, !PT ;  /* 0x00005f00ff2f7a12 */ /* 0x000fe200078e33ff */
        /* <DEDUP_REMOVED lines=11> */
[----:B------:R-:W-:Y:S01]  /*1c50*/  ISETP.GE.AND P5, PT, R106, RZ, PT ;  /* 0x000000ff6a00720c */ /* 0x000fe20003fa6270 */
[--C-:B------:R-:W-:Y:S01]  /*1c60*/  @!P6 IMAD.IADD R66, R66, 0x1, -R80.reuse ;  /* 0x000000014242e824 */ /* 0x100fe200078e0a50 */
[----:B------:R-:W-:Y:S01]  /*1c70*/  ISETP.GT.U32.AND P6, PT, R80, R77, PT ;  /* 0x0000004d5000720c */ /* 0x000fe20003fc4070 */
[--C-:B------:R-:W-:Y:S01]  /*1c80*/  @!P0 IMAD.IADD R73, R73, 0x1, -R80.reuse ;  /* 0x0000000149498824 */ /* 0x100fe200078e0a50 */
[----:B------:R-:W-:Y:S01]  /*1c90*/  ISETP.GE.AND P0, PT, R105, RZ, PT ;  /* 0x000000ff6900720c */ /* 0x000fe20003f06270 */
[--C-:B------:R-:W-:Y:S01]  /*1ca0*/  @!P1 IMAD.IADD R74, R74, 0x1, -R80.reuse ;  /* 0x000000014a4a9824 */ /* 0x100fe200078e0a50 */
[----:B------:R-:W-:Y:S01]  /*1cb0*/  ISETP.GE.AND P1, PT, R104, RZ, PT ;  /* 0x000000ff6800720c */ /* 0x000fe20003f26270 */
[--C-:B------:R-:W-:Y:S01]  /*1cc0*/  @!P2 IMAD.IADD R75, R75, 0x1, -R80.reuse ;  /* 0x000000014b4ba824 */ /* 0x100fe200078e0a50 */
[----:B------:R-:W-:Y:S01]  /*1cd0*/  ISETP.GE.AND P2, PT, R101, RZ, PT ;  /* 0x000000ff6500720c */ /* 0x000fe20003f46270 */
[----:B------:R-:W-:Y:S01]  /*1ce0*/  @!P3 IMAD.IADD R76, R76, 0x1, -R80 ;  /* 0x000000014c4cb824 */ /* 0x000fe200078e0a50 */
[----:B------:R-:W-:Y:S01]  /*1cf0*/  ISETP.GE.AND P3, PT, R102, RZ, PT ;  /* 0x000000ff6600720c */ /* 0x000fe20003f66270 */
[----:B------:R-:W-:Y:S01]  /*1d00*/  @!P4 IMAD.IADD R119, R119, 0x1, -R82 ;  /* 0x000000017777c824 */ /* 0x000fe200078e0a52 */
[----:B------:R-:W-:Y:S01]  /*1d10*/  ISETP.GE.AND P4, PT, R103, RZ, PT ;  /* 0x000000ff6700720c */ /* 0x000fe20003f86270 */
[----:B------:R-:W-:Y:S01]  /*1d20*/  @!P5 IMAD.MOV R46, RZ, RZ, -R46 ;  /* 0x000000ffff2ed224 */ /* 0x000fe200078e0a2e */
[----:B------:R-:W-:Y:S01]  /*1d30*/  ISETP.GE.AND P5, PT, R100, RZ, PT ;  /* 0x000000ff6400720c */ /* 0x000fe20003fa6270 */
[----:B------:R-:W-:Y:S01]  /*1d40*/  @!P6 IMAD.IADD R77, R77, 0x1, -R80 ;  /* 0x000000014d4de824 */ /* 0x000fe200078e0a50 */
[----:B------:R-:W-:Y:S01]  /*1d50*/  ISETP.GE.AND P6, PT, R19, RZ, PT ;  /* 0x000000ff1300720c */ /* 0x000fe20003fc6270 */
[----:B------:R-:W-:Y:S01]  /*1d60*/  @!P0 IMAD.MOV R44, RZ, RZ, -R44 ;  /* 0x000000ffff2c8224 */ /* 0x000fe200078e0a2c */
        /* <DEDUP_REMOVED lines=12> */
[----:B------:R-:W-:Y:S01]  /*1e30*/  SHF.R.S32.HI R190, RZ, 0x5, R45 ;  /* 0x00000005ffbe7819 */ /* 0x000fe2000001142d */
        /* <DEDUP_REMOVED lines=12> */
[----:B------:R-:W-:Y:S01]  /*1f00*/  CS2R R80, SRZ ;  /* 0x0000000000507805 */ /* 0x000fe2000001ff00 */
[----:B------:R-:W-:Y:S01]  /*1f10*/  CS2R R82, SRZ ;  /* 0x0000000000527805 */ /* 0x000fe2000001ff00 */
        /* <DEDUP_REMOVED lines=11> */
[----:B------:R-:W-:-:S03]  /*1fd0*/  ISETP.GE.AND P5, PT, R26, RZ, PT ;  /* 0x000000ff1a00720c */ /* 0x000fc60003fa6270 */
        /* <DEDUP_REMOVED lines=13> */
[----:B------:R-:W-:Y:S01]  /*20b0*/  ISETP.NE.AND P0, PT, RZ, c[0x0][0x17c], PT ;  /* 0x00005f00ff007a0c */ /* 0x000fe20003f05270 */
[----:B------:R-:W-:Y:S01]  /*20c0*/  @!P1 IMAD.MOV R73, RZ, RZ, -R73 ;  /* 0x000000ffff499224 */ /* 0x000fe200078e0a49 */
[----:B------:R-:W-:Y:S01]  /*20d0*/  ISETP.GE.AND P1, PT, R107, RZ, PT ;  /* 0x000000ff6b00720c */ /* 0x000fe20003f26270 */
[----:B------:R-:W-:Y:S01]  /*20e0*/  @!P2 IMAD.MOV R76, RZ, RZ, -R76 ;  /* 0x000000ffff4ca224 */ /* 0x000fe200078e0a4c */
[C---:B------:R-:W-:Y:S01]  /*20f0*/  SEL R46, R47.reuse, R46, !P0 ;  /* 0x0000002e2f2e7207 */ /* 0x040fe20004000000 */
[----:B------:R-:W-:Y:S01]  /*2100*/  @!P3 IMAD.MOV R75, RZ, RZ, -R75 ;  /* 0x000000ffff4bb224 */ /* 0x000fe200078e0a4b */
[C---:B------:R-:W-:Y:S01]  /*2110*/  SEL R44, R47.reuse, R44, !P0 ;  /* 0x0000002c2f2c7207 */ /* 0x040fe20004000000 */
[----:B------:R-:W-:Y:S01]  /*2120*/  @!P4 IMAD.MOV R74, RZ, RZ, -R74 ;  /* 0x000000ffff4ac224 */ /* 0x000fe200078e0a4a */
[C---:B------:R-:W-:Y:S01]  /*2130*/  SEL R49, R47.reuse, R49, !P0 ;  /* 0x000000312f317207 */ /* 0x040fe20004000000 */
[----:B------:R-:W-:Y:S01]  /*2140*/  @!P5 IMAD.MOV R77, RZ, RZ, -R77 ;  /* 0x000000ffff4dd224 */ /* 0x000fe200078e0a4d */
[C---:B------:R-:W-:Y:S01]  /*2150*/  SEL R50, R47.reuse, R50, !P0 ;  /* 0x000000322f327207 */ /* 0x040fe20004000000 */
[----:B------:R-:W-:Y:S01]  /*2160*/  IMAD R44, R44, c[0x0][0x190], RZ ;  /* 0x000064002c2c7a24 */ /* 0x000fe200078e02ff */
[C---:B------:R-:W-:Y:S01]  /*2170*/  SEL R51, R47.reuse, R51, !P0 ;  /* 0x000000332f337207 */ /* 0x040fe20004000000 */
[----:B------:R-:W-:Y:S01]  /*2180*/  IMAD R46, R46, c[0x0][0x190], RZ ;  /* 0x000064002e2e7a24 */ /* 0x000fe200078e02ff */
[C---:B------:R-:W-:Y:S01]  /*2190*/  SEL R52, R47.reuse, R52, !P0 ;  /* 0x000000342f347207 */ /* 0x040fe20004000000 */
[----:B------:R-:W-:Y:S01]  /*21a0*/  @!P1 IMAD.MOV R119, RZ, RZ, -R119 ;  /* 0x000000ffff779224 */ /* 0x000fe200078e0a77 */
[----:B------:R-:W-:Y:S01]  /*21b0*/  SEL R53, R47, R53, !P0 ;  /* 0x000000352f357207 */ /* 0x000fe20004000000 */
[----:B------:R-:W-:Y:S01]  /*21c0*/  IMAD R49, R49, c[0x0][0x190], RZ ;  /* 0x0000640031317a24 */ /* 0x000fe200078e02ff */
[C---:B------:R-:W-:Y:S01]  /*21d0*/  SEL R54, R47.reuse, R54, !P0 ;  /* 0x000000362f367207 */ /* 0x040fe20004000000 */
[----:B------:R-:W-:Y:S01]  /*21e0*/  IMAD R50, R50, c[0x0][0x190], RZ ;  /* 0x0000640032327a24 */ /* 0x000fe200078e02ff */
[----:B------:R-:W-:Y:S01]  /*21f0*/  SEL R55, R47, R55, !P0 ;  /* 0x000000372f377207 */ /* 0x000fe20004000000 */
[----:B------:R-:W-:Y:S01]  /*2200*/  IMAD R51, R51, c[0x0][0x190], RZ ;  /* 0x0000640033337a24 */ /* 0x000fe200078e02ff */
[----:B------:R-:W-:Y:S01]  /*2210*/  SEL R56, R47, R56, !P0 ;  /* 0x000000382f387207 */ /* 0x000fe20004000000 */
[----:B------:R-:W-:Y:S01]  /*2220*/  IMAD R53, R53, c[0x0][0x190], RZ ;  /* 0x0000640035357a24 */ /* 0x000fe200078e02ff */
[----:B------:R-:W-:Y:S01]  /*2230*/  SEL R57, R47, R57, !P0 ;  /* 0x000000392f397207 */ /* 0x000fe20004000000 */
[----:B------:R-:W-:Y:S01]  /*2240*/  IMAD R55, R55, c[0x0][0x190], RZ ;  /* 0x0000640037377a24 */ /* 0x000fe200078e02ff */
[C---:B------:R-:W-:Y:S01]  /*2250*/  SEL R58, R47.reuse, R58, !P0 ;  /* 0x0000003a2f3a7207 */ /* 0x040fe20004000000 */
[----:B------:R-:W-:Y:S01]  /*2260*/  IMAD R52, R52, c[0x0][0x190], RZ ;  /* 0x0000640034347a24 */ /* 0x000fe200078e02ff */
[C---:B------:R-:W-:Y:S01]  /*2270*/  SEL R59, R47.reuse, R59, !P0 ;  /* 0x0000003b2f3b7207 */ /* 0x040fe20004000000 */
[----:B------:R-:W-:Y:S01]  /*2280*/  IMAD R54, R54, c[0x0][0x190], RZ ;  /* 0x0000640036367a24 */ /* 0x000fe200078e02ff */
[C---:B------:R-:W-:Y:S01]  /*2290*/  SEL R48, R47.reuse, R60, !P0 ;  /* 0x0000003c2f307207 */ /* 0x040fe20004000000 */
[----:B------:R-:W-:Y:S01]  /*22a0*/  IMAD R56, R56, c[0x0][0x190], RZ ;  /* 0x0000640038387a24 */ /* 0x000fe200078e02ff */
[----:B------:R-:W-:Y:S01]  /*22b0*/  SEL R84, R47, R61, !P0 ;  /* 0x0000003d2f547207 */ /* 0x000fe20004000000 */
[----:B------:R-:W-:Y:S01]  /*22c0*/  IMAD R57, R57, c[0x0][0x190], RZ ;  /* 0x0000640039397a24 */ /* 0x000fe200078e02ff */
[C---:B------:R-:W-:Y:S01]  /*22d0*/  SEL R85, R47.reuse, R62, !P0 ;  /* 0x0000003e2f557207 */ /* 0x040fe20004000000 */
[----:B------:R-:W-:Y:S01]  /*22e0*/  IMAD R58, R58, c[0x0][0x190], RZ ;  /* 0x000064003a3a7a24 */ /* 0x000fe200078e02ff */
[C---:B------:R-:W-:Y:S01]  /*22f0*/  SEL R86, R47.reuse, R63, !P0 ;  /* 0x0000003f2f567207 */ /* 0x040fe20004000000 */
[----:B------:R-:W-:Y:S01]  /*2300*/  IMAD.SHL.U32 R62, R0, 0x40, RZ ;  /* 0x00000040003e7824 */ /* 0x000fe200078e00ff */
[C---:B------:R-:W-:Y:S01]  /*2310*/  SEL R87, R47.reuse, R64, !P0 ;  /* 0x000000402f577207 */ /* 0x040fe20004000000 */
        /* <DEDUP_REMOVED lines=29> */
[----:B------:R-:W-:Y:S01]  /*24f0*/  ISETP.NE.AND P0, PT, RZ, c[0x0][0x178], PT ;  /* 0x00005e00ff007a0c */ /* 0x000fe20003f05270 */
[----:B------:R-:W-:Y:S01]  /*2500*/  IMAD R141, R118, c[0x0][0x190], RZ ;  /* 0x00006400768d7a24 */ /* 0x000fe200078e02ff */
[----:B------:R-:W-:Y:S01]  /*2510*/  LEA R172, P3, R44, c[0x0][0x168], 0x1 ;  /* 0x00005a002cac7a11 */ /* 0x000fe200078608ff */
        /* <DEDUP_REMOVED lines=8> */
[----:B------:R-:W-:Y:S01]  /*25a0*/  CS2R R76, SRZ ;  /* 0x00000000004c7805 */ /* 0x000fe2000001ff00 */
[----:B------:R-:W-:Y:S01]  /*25b0*/  LEA.HI.X.SX32 R173, R44, c[0x0][0x16c], 0x1, P3 ;  /* 0x00005b002cad7a11 */ /* 0x000fe200018f0eff */
[----:B------:R-:W-:Y:S01]  /*25c0*/  CS2R R78, SRZ ;  /* 0x00000000004e7805 */ /* 0x000fe2000001ff00 */
[----:B------:R-:W-:Y:S01]  /*25d0*/  @!P0 LOP3.LUT R119, RZ, c[0x0][0x178], RZ, 0x33, !PT ;  /* 0x00005e00ff778a12 */ /* 0x000fe200078e33ff */
[----:B------:R-:W-:Y:S01]  /*25e0*/  CS2R R72, SRZ ;  /* 0x0000000000487805 */ /* 0x000fe2000001ff00 */
[----:B------:R-:W-:Y:S01]  /*25f0*/  LEA.HI.X.SX32 R175, R46, c[0x0][0x16c], 0x1, P2 ;  /* 0x00005b002eaf7a11 */ /* 0x000fe200010f0eff */
[----:B------:R-:W-:Y:S01]  /*2600*/  CS2R R74, SRZ ;  /* 0x00000000004a7805 */ /* 0x000fe2000001ff00 */
[----:B------:R-:W-:Y:S01]  /*2610*/  LEA R156, P3, R55, c[0x0][0x168], 0x1 ;  /* 0x00005a00379c7a11 */ /* 0x000fe200078608ff */
[----:B------:R-:W-:Y:S01]  /*2620*/  IMAD R119, R119, c[0x0][0x184], RZ ;  /* 0x0000610077777a24 */ /* 0x000fe200078e02ff */
[----:B------:R-:W-:Y:S01]  /*2630*/  LEA.HI.X.SX32 R169, R49, c[0x0][0x16c], 0x1, P4 ;  /* 0x00005b0031a97a11 */ /* 0x000fe200020f0eff */
[----:B------:R-:W-:Y:S01]  /*2640*/  CS2R R68, SRZ ;  /* 0x0000000000447805 */ /* 0x000fe2000001ff00 */
[----:B------:R-:W-:Y:S01]  /*2650*/  LEA.HI.X.SX32 R167, R50, c[0x0][0x16c], 0x1, P5 ;  /* 0x00005b0032a77a11 */ /* 0x000fe200028f0eff */
[----:B------:R-:W-:Y:S01]  /*2660*/  CS2R R70, SRZ ;  /* 0x0000000000467805 */ /* 0x000fe2000001ff00 */
[C---:B------:R-:W-:Y:S01]  /*2670*/  LEA R134, P1, R119.reuse, c[0x0][0x160], 0x1 ;  /* 0x0000580077867a11 */ /* 0x040fe200078208ff */
[----:B------:R-:W-:Y:S01]  /*2680*/  CS2R R64, SRZ ;  /* 0x0000000000407805 */ /* 0x000fe2000001ff00 */
[----:B------:R-:W-:Y:S01]  /*2690*/  LEA R162, P0, R52, c[0x0][0x168], 0x1 ;  /* 0x00005a0034a27a11 */ /* 0x000fe200078008ff */
[----:B------:R-:W-:Y:S01]  /*26a0*/  CS2R R66, SRZ ;  /* 0x0000000000427805 */ /* 0x000fe2000001ff00 */
[----:B------:R-:W-:Y:S01]  /*26b0*/  LEA.HI.X.SX32 R135, R119, c[0x0][0x164], 0x1, P1 ;  /* 0x0000590077877a11 */ /* 0x000fe200008f0eff */
[----:B------:R-:W-:Y:S01]  /*26c0*/  CS2R R60, SRZ ;  /* 0x00000000003c7805 */ /* 0x000fe2000001ff00 */
[----:B------:R-:W-:-:S02]  /*26d0*/  LEA R164, P1, R53, c[0x0][0x168], 0x1 ;  /* 0x00005a0035a47a11 */ /* 0x000fc400078208ff */
[----:B------:R-:W-:Y:S02]  /*26e0*/  LEA R160, P2, R54, c[0x0][0x168], 0x1 ;  /* 0x00005a0036a07a11 */ /* 0x000fe400078408ff */
[----:B------:R-:W-:Y:S02]  /*26f0*/  LEA R154, P4, R56, c[0x0][0x168], 0x1 ;  /* 0x00005a00389a7a11 */ /* 0x000fe400078808ff */
[----:B------:R-:W-:Y:S02]  /*2700*/  LEA R148, P5, R57, c[0x0][0x168], 0x1 ;  /* 0x00005a0039947a11 */ /* 0x000fe400078a08ff */
[----:B------:R-:W-:Y:S02]  /*2710*/  LEA.HI.X.SX32 R171, R51, c[0x0][0x16c], 0x1, P6 ;  /* 0x00005b0033ab7a11 */ /* 0x000fe400030f0eff */
[----:B------:R-:W-:Y:S02]  /*2720*/  LEA R150, P6, R58, c[0x0][0x168], 0x1 ;  /* 0x00005a003a967a11 */ /* 0x000fe400078c08ff */
[----:B------:R-:W-:-:S02]  /*2730*/  LEA.HI.X.SX32 R165, R53, c[0x0][0x16c], 0x1, P1 ;  /* 0x00005b0035a57a11 */ /* 0x000fc400008f0eff */
[----:B------:R-:W-:Y:S02]  /*2740*/  LOP3.LUT R93, R62, 0x1c0, RZ, 0xc0, !PT ;  /* 0x000001c03e5d7812 */ /* 0x000fe400078ec0ff */
[----:B------:R-:W-:Y:S01]  /*2750*/  LEA R152, P1, R48, c[0x0][0x168], 0x1 ;  /* 0x00005a0030987a11 */ /* 0x000fe200078208ff */
[----:B------:R-:W-:Y:S01]  /*2760*/  CS2R R62, SRZ ;  /* 0x00000000003e7805 */ /* 0x000fe2000001ff00 */
[----:B------:R-:W-:Y:S02]  /*2770*/  LEA.HI.X.SX32 R157, R55, c[0x0][0x16c], 0x1, P3 ;  /* 0x00005b00379d7a11 */ /* 0x000fe400018f0eff */
[----:B------:R-:W-:Y:S02]  /*2780*/  LEA.HI.X.SX32 R163, R52, c[0x0][0x16c], 0x1, P0 ;  /* 0x00005b0034a37a11 */ /* 0x000fe400000f0eff */
[----:B------:R-:W-:Y:S02]  /*2790*/  LEA.HI.X.SX32 R161, R54, c[0x0][0x16c], 0x1, P2 ;  /* 0x00005b0036a17a11 */ /* 0x000fe400010f0eff */
[----:B------:R-:W-:-:S02]  /*27a0*/  LEA R128, P3, R85, c[0x0][0x168], 0x1 ;  /* 0x00005a0055807a11 */ /* 0x000fc400078608ff */
[----:B------:R-:W-:Y:S02]  /*27b0*/  LEA.HI.X.SX32 R155, R56, c[0x0][0x16c], 0x1, P4 ;  /* 0x00005b00389b7a11 */ /* 0x000fe400020f0eff */
[----:B------:R-:W-:Y:S02]  /*27c0*/  LEA.HI.X.SX32 R149, R57, c[0x0][0x16c], 0x1, P5 ;  /* 0x00005b0039957a11 */ /* 0x000fe400028f0eff */
[----:B------:R-:W-:Y:S02]  /*27d0*/  LEA R158, P0, R59, c[0x0][0x168], 0x1 ;  /* 0x00005a003b9e7a11 */ /* 0x000fe400078008ff */
[----:B------:R-:W-:Y:S02]  /*27e0*/  LEA R144, P2, R84, c[0x0][0x168], 0x1 ;  /* 0x00005a0054907a11 */ /* 0x000fe400078408ff */
[----:B------:R-:W-:Y:S02]  /*27f0*/  LEA R118, P4, R86, c[0x0][0x168], 0x1 ;  /* 0x00005a0056767a11 */ /* 0x000fe400078808ff */
[----:B------:R-:W-:-:S02]  /*2800*/  LEA R116, P5, R87, c[0x0][0x168], 0x1 ;  /* 0x00005a0057747a11 */ /* 0x000fc400078a08ff */
[----:B------:R-:W-:Y:S02]  /*2810*/  LEA.HI.X.SX32 R151, R58, c[0x0][0x16c], 0x1, P6 ;  /* 0x00005b003a977a11 */ /* 0x000fe400030f0eff */
[----:B------:R-:W-:Y:S02]  /*2820*/  LOP3.LUT R121, R93, 0x30, R108, 0xf8, !PT ;  /* 0x000000305d797812 */ /* 0x000fe400078ef86c */
[----:B------:R-:W-:Y:S01]  /*2830*/  LEA R122, P6, R96, c[0x0][0x168], 0x1 ;  /* 0x00005a00607a7a11 */ /* 0x000fe200078c08ff */
[----:B------:R-:W-:Y:S01]  /*2840*/  CS2R R92, SRZ ;  /* 0x00000000005c7805 */ /* 0x000fe2000001ff00 */
[----:B------:R-:W-:Y:S02]  /*2850*/  LEA.HI.X.SX32 R153, R48, c[0x0][0x16c], 0x1, P1 ;  /* 0x00005b0030997a11 */ /* 0x000fe400008f0eff */
[----:B------:R-:W-:Y:S02]  /*2860*/  LEA R120, P1, R98, c[0x0][0x168], 0x1 ;  /* 0x00005a0062787a11 */ /* 0x000fe400078208ff */
[----:B------:R-:W-:-:S02]  /*2870*/  LEA.HI.X.SX32 R129, R85, c[0x0][0x16c], 0x1, P3 ;  /* 0x00005b0055817a11 */ /* 0x000fc400018f0eff */
[----:B------:R-:W-:Y:S02]  /*2880*/  LEA.HI.X.SX32 R159, R59, c[0x0][0x16c], 0x1, P0 ;  /* 0x00005b003b9f7a11 */ /* 0x000fe400000f0eff */
[----:B------:R-:W-:Y:S02]  /*2890*/  LEA.HI.X.SX32 R145, R84, c[0x0][0x16c], 0x1, P2 ;  /* 0x00005b0054917a11 */ /* 0x000fe400010f0eff */
[----:B------:R-:W-:Y:S02]  /*28a0*/  LEA R136, P3, R137, c[0x0][0x168], 0x1 ;  /* 0x00005a0089887a11 */ /* 0x000fe400078608ff */
[----:B------:R-:W-:Y:S02]  /*28b0*/  LEA.HI.X.SX32 R119, R86, c[0x0][0x16c], 0x1, P4 ;  /* 0x00005b0056777a11 */ /* 0x000fe400020f0eff */
[----:B------:R-:W-:Y:S02]  /*28c0*/  LEA.HI.X.SX32 R117, R87, c[0x0][0x16c], 0x1, P5 ;  /* 0x00005b0057757a11 */ /* 0x000fe400028f0eff */
[----:B------:R-:W-:-:S02]  /*28d0*/  LEA R146, P0, R97, c[0x0][0x168], 0x1 ;  /* 0x00005a0061927a11 */ /* 0x000fc400078008ff */
[----:B------:R-:W-:Y:S02]  /*28e0*/  LEA R130, P2, R99, c[0x0][0x168], 0x1 ;  /* 0x00005a0063827a11 */ /* 0x000fe400078408ff */
[----:B------:R-:W-:Y:S02]  /*28f0*/  LEA R124, P4, R111, c[0x0][0x168], 0x1 ;  /* 0x00005a006f7c7a11 */ /* 0x000fe400078808ff */
[----:B------:R-:W-:Y:S02]  /*2900*/  LEA R114, P5, R45, c[0x0][0x168], 0x1 ;  /* 0x00005a002d727a11 */ /* 0x000fe400078a08ff */
[C-C-:B------:R-:W-:Y:S02]  /*2910*/  LOP3.LUT R182, R121.reuse, 0x10, R178.reuse, 0x78, !PT ;  /* 0x0000001079b67812 */ /* 0x140fe400078e78b2 */
[----:B------:R-:W-:Y:S02]  /*2920*/  LOP3.LUT R176, R121, 0x30, R178, 0x78, !PT ;  /* 0x0000003079b07812 */ /* 0x000fe400078e78b2 */
[----:B------:R-:W-:-:S02]  /*2930*/  LEA.HI.X.SX32 R123, R96, c[0x0][0x16c], 0x1, P6 ;  /* 0x00005b00607b7a11 */ /* 0x000fc400030f0eff */
[----:B------:R-:W-:Y:S02]  /*2940*/  LEA R110, P6, R113, c[0x0][0x168], 0x1 ;  /* 0x00005a00716e7a11 */ /* 0x000fe400078c08ff */
[----:B------:R-:W-:Y:S02]  /*2950*/  LEA.HI.X.SX32 R121, R98, c[0x0][0x16c], 0x1, P1 ;  /* 0x00005b0062797a11 */ /* 0x000fe400008f0eff */
[----:B------:R-:W-:Y:S02]  /*2960*/  LEA R112, P1, R133, c[0x0][0x168], 0x1 ;  /* 0x00005a0085707a11 */ /* 0x000fe400078208ff */
[----:B------:R-:W-:Y:S02]  /*2970*/  LEA.HI.X.SX32 R137, R137, c[0x0][0x16c], 0x1, P3 ;  /* 0x00005b0089897a11 */ /* 0x000fe400018f0eff */
[----:B------:R-:W-:Y:S02]  /*2980*/  LEA.HI.X.SX32 R147, R97, c[0x0][0x16c], 0x1, P0 ;  /* 0x00005b0061937a11 */ /* 0x000fe400000f0eff */
[----:B------:R-:W-:-:S02]  /*2990*/  LEA.HI.X.SX32 R131, R99, c[0x0][0x16c], 0x1, P2 ;  /* 0x00005b0063837a11 */ /* 0x000fc400010f0eff */
[----:B------:R-:W-:Y:S02]  /*29a0*/  LEA R132, P3, R139, c[0x0][0x168], 0x1 ;  /* 0x00005a008b847a11 */ /* 0x000fe400078608ff */
[----:B------:R-:W-:Y:S02]  /*29b0*/  LEA.HI.X.SX32 R125, R111, c[0x0][0x16c], 0x1, P4 ;  /* 0x00005b006f7d7a11 */ /* 0x000fe400020f0eff */
[----:B------:R-:W-:Y:S02]  /*29c0*/  LEA.HI.X.SX32 R115, R45, c[0x0][0x16c], 0x1, P5 ;  /* 0x00005b002d737a11 */ /* 0x000fe400028f0eff */
[----:B------:R-:W-:Y:S02]  /*29d0*/  LOP3.LUT R178, R178, 0x7e, RZ, 0xc0, !PT ;  /* 0x0000007eb2b27812 */ /* 0x000fe400078ec0ff */
[----:B------:R-:W-:Y:S02]  /*29e0*/  LOP3.LUT R182, R182, 0x200, R109, 0xf8, !PT ;  /* 0x00000200b6b67812 */ /* 0x000fe400078ef86d */
[----:B------:R-:W-:-:S02]  /*29f0*/  LEA R126, P0, R127, c[0x0][0x168], 0x1 ;  /* 0x00005a007f7e7a11 */ /* 0x000fc400078008ff */
[----:B------:R-:W-:Y:S02]  /*2a00*/  LEA R142, P2, R143, c[0x0][0x168], 0x1 ;  /* 0x00005a008f8e7a11 */ /* 0x000fe400078408ff */
[----:B------:R-:W-:Y:S02]  /*2a10*/  LEA R140, P4, R141, c[0x0][0x168], 0x1 ;  /* 0x00005a008d8c7a11 */ /* 0x000fe400078808ff */
[----:B------:R-:W-:Y:S02]  /*2a20*/  LEA R138, P5, R47, c[0x0][0x168], 0x1 ;  /* 0x00005a002f8a7a11 */ /* 0x000fe400078a08ff */
[----:B------:R-:W-:Y:S02]  /*2a30*/  LEA.HI.X.SX32 R111, R113, c[0x0][0x16c], 0x1, P6 ;  /* 0x00005b00716f7a11 */ /* 0x000fe400030f0eff */
[----:B------:R-:W-:Y:S02]  /*2a40*/  LEA.HI.X.SX32 R113, R133, c[0x0][0x16c], 0x1, P1 ;  /* 0x00005b0085717a11 */ /* 0x000fe400008f0eff */
[----:B------:R-:W-:-:S02]  /*2a50*/  LEA.HI.X.SX32 R133, R139, c[0x0][0x16c], 0x1, P3 ;  /* 0x00005b008b857a11 */ /* 0x000fc400018f0eff */
[C---:B------:R-:W-:Y:S02]  /*2a60*/  LOP3.LUT R180, R178.reuse, 0x10, RZ, 0x3c, !PT ;  /* 0x00000010b2b47812 */ /* 0x040fe400078e3cff */
[C---:B------:R-:W-:Y:S02]  /*2a70*/  LOP3.LUT R184, R178.reuse, 0x20, RZ, 0x3c, !PT ;  /* 0x00000020b2b87812 */ /* 0x040fe400078e3cff */
[----:B------:R-:W-:Y:S02]  /*2a80*/  LOP3.LUT R186, R178, 0x30, RZ, 0x3c, !PT ;  /* 0x00000030b2ba7812 */ /* 0x000fe400078e3cff */
[----:B------:R-:W-:Y:S02]  /*2a90*/  LOP3.LUT R188, R182, 0x20, RZ, 0x3c, !PT ;  /* 0x00000020b6bc7812 */ /* 0x000fe400078e3cff */
[----:B------:R-:W-:Y:S02]  /*2aa0*/  LEA.HI.X.SX32 R127, R127, c[0x0][0x16c], 0x1, P0 ;  /* 0x00005b007f7f7a11 */ /* 0x000fe400000f0eff */
[----:B------:R-:W-:-:S02]  /*2ab0*/  LEA.HI.X.SX32 R143, R143, c[0x0][0x16c], 0x1, P2 ;  /* 0x00005b008f8f7a11 */ /* 0x000fc400010f0eff */
[----:B------:R-:W-:Y:S02]  /*2ac0*/  LEA.HI.X.SX32 R141, R141, c[0x0][0x16c], 0x1, P4 ;  /* 0x00005b008d8d7a11 */ /* 0x000fe400020f0eff */
[----:B------:R-:W-:Y:S02]  /*2ad0*/  LEA.HI.X.SX32 R139, R47, c[0x0][0x16c], 0x1, P5 ;  /* 0x00005b002f8b7a11 */ /* 0x000fe400028f0eff */
.L_x_3:
[----:B------:R-:W-:Y:S01]  /*2ae0*/  ISETP.GE.AND P0, PT, R2, UR5, PT ;  /* 0x0000000502007c0c */ /* 0x000fe2000bf06270 */
[----:B------:R-:W-:Y:S01]  /*2af0*/  IMAD.WIDE R44, R179, 0x2, R134 ;  /* 0x00000002b32c7825 */ /* 0x000fe200078e0286 */
[----:B------:R-:W-:Y:S02]  /*2b00*/  PRMT R59, RZ, 0x7610, R59 ;  /* 0x00007610ff3b7816 */ /* 0x000fe4000000003b */
[----:B------:R-:W-:Y:S01]  /*2b10*/  ISETP.GE.AND P1, PT, R4, UR5, PT ;  /* 0x0000000504007c0c */ /* 0x000fe2000bf26270 */
[--C-:B------:R-:W-:Y:S01]  /*2b20*/  IMAD.WIDE R46, R209, 0x2, R134.reuse ;  /* 0x00000002d12e7825 */ /* 0x100fe200078e0286 */
[----:B------:R-:W-:Y:S02]  /*2b30*/  ISETP.GE.AND P2, PT, R5, UR5, PT ;  /* 0x0000000505007c0c */ /* 0x000fe4000bf46270 */
[----:B------:R-:W-:Y:S01]  /*2b40*/  ISETP.GE.AND P3, PT, R6, UR5, PT ;  /* 0x0000000506007c0c */ /* 0x000fe2000bf66270 */
[----:B------:R-:W-:Y:S01]  /*2b50*/  IMAD.WIDE R48, R207, 0x2, R134 ;  /* 0x00000002cf307825 */ /* 0x000fe200078e0286 */
[----:B------:R-:W-:-:S02]  /*2b60*/  ISETP.GE.AND P4, PT, R7, UR5, PT ;  /* 0x0000000507007c0c */ /* 0x000fc4000bf86270 */
[----:B------:R-:W-:Y:S01]  /*2b70*/  PRMT R57, RZ, 0x7610, R57 ;  /* 0x00007610ff397816 */ /* 0x000fe20000000039 */
[----:B------:R0:W2:Y:S01]  /*2b80*/  @!P0 LDG.E.U16 R59, [R44.64] ;  /* 0x000000062c3b8981 */ /* 0x0000a2000c1e1500 */
[----:B------:R-:W-:Y:S01]  /*2b90*/  ISETP.GE.AND P0, PT, R8, UR5, PT ;  /* 0x0000000508007c0c */ /* 0x000fe2000bf06270 */
[----:B------:R-:W-:Y:S01]  /*2ba0*/  IMAD.WIDE R50, R205, 0x2, R134 ;  /* 0x00000002cd327825 */ /* 0x000fe200078e0286 */
[----:B------:R-:W-:Y:S02]  /*2bb0*/  PRMT R96, RZ, 0x7610, R96 ;  /* 0x00007610ff607816 */ /* 0x000fe40000000060 */
[----:B------:R-:W-:Y:S01]  /*2bc0*/  PRMT R56, RZ, 0x7610, R56 ;  /* 0x00007610ff387816 */ /* 0x000fe20000000038 */
[----:B------:R-:W-:Y:S01]  /*2bd0*/  IMAD.WIDE R52, R203, 0x2, R134 ;  /* 0x00000002cb347825 */ /* 0x000fe200078e0286 */
[----:B------:R-:W-:Y:S01]  /*2be0*/  PRMT R85, RZ, 0x7610, R85 ;  /* 0x00007610ff557816 */ /* 0x000fe20000000055 */
[----:B------:R1:W3:Y:S01]  /*2bf0*/  @!P1 LDG.E.U16 R57, [R46.64] ;  /* 0x000000062e399981 */ /* 0x0002e2000c1e1500 */
[----:B------:R-:W-:Y:S01]  /*2c00*/  PRMT R55, RZ, 0x7610, R55 ;  /* 0x00007610ff377816 */ /* 0x000fe20000000037 */
[----:B0-----:R-:W-:Y:S01]  /*2c10*/  IMAD.WIDE R44, R201, 0x2, R134 ;  /* 0x00000002c92c7825 */ /* 0x001fe200078e0286 */
[----:B------:R-:W-:Y:S01]  /*2c20*/  ISETP.GE.AND P1, PT, R9, UR5, PT ;  /* 0x0000000509007c0c */ /* 0x000fe2000bf26270 */
[----:B------:R0:W4:Y:S01]  /*2c30*/  @!P2 LDG.E.U16 R96, [R48.64] ;  /* 0x000000063060a981 */ /* 0x000122000c1e1500 */
[----:B------:R-:W-:-:S03]  /*2c40*/  ISETP.GE.AND P2, PT, R10, UR5, PT ;  /* 0x000000050a007c0c */ /* 0x000fc6000bf46270 */
[----:B------:R5:W3:Y:S01]  /*2c50*/  @!P3 LDG.E.U16 R56, [R50.64] ;  /* 0x000000063238b981 */ /* 0x000ae2000c1e1500 */
[----:B------:R-:W-:-:S03]  /*2c60*/  ISETP.GE.AND P3, PT, R11, UR5, PT ;  /* 0x000000050b007c0c */ /* 0x000fc6000bf66270 */
[----:B------:R0:W3:Y:S01]  /*2c70*/  @!P4 LDG.E.U16 R85, [R52.64] ;  /* 0x000000063455c981 */ /* 0x0000e2000c1e1500 */
[----:B------:R-:W-:-:S03]  /*2c80*/  ISETP.GE.AND P4, PT, R12, UR5, PT ;  /* 0x000000050c007c0c */ /* 0x000fc6000bf86270 */
[----:B------:R5:W4:Y:S01]  /*2c90*/  @!P0 LDG.E.U16 R55, [R44.64] ;  /* 0x000000062c378981 */ /* 0x000b22000c1e1500 */
[----:B------:R-:W-:Y:S01]  /*2ca0*/  ISETP.GE.AND P0, PT, R13, UR5, PT ;  /* 0x000000050d007c0c */ /* 0x000fe2000bf06270 */
[----:B-1----:R-:W-:Y:S01]  /*2cb0*/  IMAD.WIDE R46, R199, 0x2, R134 ;  /* 0x00000002c72e7825 */ /* 0x002fe200078e0286 */
[----:B------:R-:W-:Y:S02]  /*2cc0*/  PRMT R86, RZ, 0x7610, R86 ;  /* 0x00007610ff567816 */ /* 0x000fe40000000056 */
[----:B------:R-:W-:Y:S01]  /*2cd0*/  PRMT R54, RZ, 0x7610, R54 ;  /* 0x00007610ff367816 */ /* 0x000fe20000000036 */
[----:B0-----:R-:W-:Y:S01]  /*2ce0*/  IMAD.WIDE R48, R197, 0x2, R134 ;  /* 0x00000002c5307825 */ /* 0x001fe200078e0286 */
[----:B------:R-:W-:Y:S02]  /*2cf0*/  PRMT R87, RZ, 0x7610, R87 ;  /* 0x00007610ff577816 */ /* 0x000fe40000000057 */
[----:B------:R-:W-:Y:S01]  /*2d00*/  PRMT R192, RZ, 0x7610, R192 ;  /* 0x00007610ffc07816 */ /* 0x000fe200000000c0 */
[----:B-----5:R-:W-:Y:S01]  /*2d10*/  IMAD.WIDE R50, R195, 0x2, R134 ;  /* 0x00000002c3327825 */ /* 0x020fe200078e0286 */
[----:B------:R-:W-:Y:S01]  /*2d20*/  PRMT R84, RZ, 0x7610, R84 ;  /* 0x00007610ff547816 */ /* 0x000fe20000000054 */
[----:B------:R0:W5:Y:S02]  /*2d30*/  @!P1 LDG.E.U16 R86, [R46.64] ;  /* 0x000000062e569981 */ /* 0x000164000c1e1500 */
[----:B------:R-:W-:-:S04]  /*2d40*/  IMAD.WIDE R52, R193, 0x2, R134 ;  /* 0x00000002c1347825 */ /* 0x000fc800078e0286 */
[----:B------:R-:W-:Y:S01]  /*2d50*/  IMAD.WIDE R44, R191, 0x2, R134 ;  /* 0x00000002bf2c7825 */ /* 0x000fe200078e0286 */
[----:B------:R1:W4:Y:S01]  /*2d60*/  @!P2 LDG.E.U16 R54, [R48.64] ;  /* 0x000000063036a981 */ /* 0x000322000c1e1500 */
[----:B------:R-:W-:Y:S02]  /*2d70*/  ISETP.GE.AND P1, PT, R14, UR5, PT ;  /* 0x000000050e007c0c */ /* 0x000fe4000bf26270 */
[----:B------:R-:W-:Y:S01]  /*2d80*/  ISETP.GE.AND P2, PT, R15, UR5, PT ;  /* 0x000000050f007c0c */ /* 0x000fe2000bf46270 */
[----:B------:R0:W4:Y:S01]  /*2d90*/  @!P3 LDG.E.U16 R87, [R50.64] ;  /* 0x000000063257b981 */ /* 0x000122000c1e1500 */
[----:B------:R-:W-:-:S03]  /*2da0*/  ISETP.GE.AND P3, PT, R16, UR5, PT ;  /* 0x0000000510007c0c */ /* 0x000fc6000bf66270 */
[----:B------:R1:W5:Y:S01]  /*2db0*/  @!P4 LDG.E.U16 R192, [R52.64] ;  /* 0x0000000634c0c981 */ /* 0x000362000c1e1500 */
[----:B------:R-:W-:-:S03]  /*2dc0*/  ISETP.GE.AND P4, PT, R17, UR5, PT ;  /* 0x0000000511007c0c */ /* 0x000fc6000bf86270 */
[----:B------:R1:W5:Y:S01]  /*2dd0*/  @!P0 LDG.E.U16 R84, [R44.64] ;  /* 0x000000062c548981 */ /* 0x000362000c1e1500 */
[----:B------:R-:W-:Y:S01]  /*2de0*/  ISETP.GE.AND P0, PT, R18, UR5, PT ;  /* 0x0000000512007c0c */ /* 0x000fe2000bf06270 */
[----:B0-----:R-:W-:Y:S01]  /*2df0*/  IMAD.WIDE R46, R189, 0x2, R134 ;  /* 0x00000002bd2e7825 */ /* 0x001fe200078e0286 */
[----:B------:R-:W-:Y:S02]  /*2e00*/  PRMT R251, RZ, 0x7610, R251 ;  /* 0x00007610fffb7816 */ /* 0x000fe400000000fb */
[----:B------:R-:W-:Y:S01]  /*2e10*/  PRMT R97, RZ, 0x7610, R97 ;  /* 0x00007610ff617816 */ /* 0x000fe20000000061 */
[----:B-1----:R-:W-:Y:S01]  /*2e20*/  IMAD.WIDE R48, R187, 0x2, R134 ;  /* 0x00000002bb307825 */ /* 0x002fe200078e0286 */
[----:B------:R-:W-:Y:S02]  /*2e30*/  PRMT R98, RZ, 0x7610, R98 ;  /* 0x00007610ff627816 */ /* 0x000fe40000000062 */
[----:B------:R-:W-:Y:S01]  /*2e40*/  PRMT R58, RZ, 0x7610, R58 ;  /* 0x00007610ff3a7816 */ /* 0x000fe2000000003a */
[----:B------:R-:W-:Y:S01]  /*2e50*/  IMAD.WIDE R50, R185, 0x2, R134 ;  /* 0x00000002b9327825 */ /* 0x000fe200078e0286 */
[----:B------:R-:W-:Y:S01]  /*2e60*/  PRMT R249, RZ, 0x7610, R249 ;  /* 0x00007610fff97816 */ /* 0x000fe200000000f9 */
[----:B------:R0:W5:Y:S02]  /*2e70*/  @!P1 LDG.E.U16 R251, [R46.64] ;  /* 0x000000062efb9981 */ /* 0x000164000c1e1500 */
[----:B------:R-:W-:-:S02]  /*2e80*/  IMAD.WIDE R52, R183, 0x2, R134 ;  /* 0x00000002b7347825 */ /* 0x000fc400078e0286 */
[----:B------:R1:W5:Y:S02]  /*2e90*/  @!P2 LDG.E.U16 R97, [R48.64] ;  /* 0x000000063061a981 */ /* 0x000364000c1e1500 */
[----:B------:R-:W-:Y:S02]  /*2ea0*/  IMAD.WIDE R44, R181, 0x2, R134 ;  /* 0x00000002b52c7825 */ /* 0x000fe400078e0286 */
[----:B------:R0:W5:Y:S04]  /*2eb0*/  @!P3 LDG.E.U16 R98, [R50.64] ;  /* 0x000000063262b981 */ /* 0x000168000c1e1500 */
[----:B------:R0:W5:Y:S04]  /*2ec0*/  @!P4 LDG.E.U16 R58, [R52.64] ;  /* 0x00000006343ac981 */ /* 0x000168000c1e1500 */
[----:B------:R1:W5:Y:S04]  /*2ed0*/  @!P0 LDG.E.U16 R249, [R44.64] ;  /* 0x000000062cf98981 */ /* 0x000368000c1e1500 */
[----:B------:R-:W-:Y:S01]  /*2ee0*/  BAR.SYNC.DEFER_BLOCKING 0x0 ;  /* 0x0000000000007b1d */ /* 0x000fe20000010000 */
[----:B------:R-:W-:Y:S01]  /*2ef0*/  ISETP.GE.AND P1, PT, R3, UR5, PT ;  /* 0x0000000503007c0c */ /* 0x000fe2000bf26270 */
[----:B0-----:R-:W-:Y:S01]  /*2f00*/  IMAD.WIDE R46, R177, 0x2, R138 ;  /* 0x00000002b12e7825 */ /* 0x001fe200078e028a */
[----:B------:R-:W-:-:S02]  /*2f10*/  PRMT R247, RZ, 0x7610, R247 ;  /* 0x00007610fff77816 */ /* 0x000fc400000000f7 */
[----:B------:R-:W-:Y:S01]  /*2f20*/  PRMT R237, RZ, 0x7610, R237 ;  /* 0x00007610ffed7816 */ /* 0x000fe200000000ed */
[----:B-1----:R-:W-:Y:S01]  /*2f30*/  IMAD.WIDE R48, R177, 0x2, R140 ;  /* 0x00000002b1307825 */ /* 0x002fe200078e028c */
[----:B------:R-:W-:-:S03]  /*2f40*/  PRMT R227, RZ, 0x7610, R227 ;  /* 0x00007610ffe37816 */ /* 0x000fc600000000e3 */
[C---:B------:R-:W-:Y:S01]  /*2f50*/  IMAD.WIDE R50, R177.reuse, 0x2, R132 ;  /* 0x00000002b1327825 */ /* 0x040fe200078e0284 */
[----:B------:R-:W-:Y:S02]  /*2f60*/  PRMT R219, RZ, 0x7610, R219 ;  /* 0x00007610ffdb7816 */ /* 0x000fe400000000db */
[----:B------:R-:W-:Y:S01]  /*2f70*/  PRMT R245, RZ, 0x7610, R245 ;  /* 0x00007610fff57816 */ /* 0x000fe200000000f5 */
[C---:B------:R-:W-:Y:S01]  /*2f80*/  IMAD.WIDE R44, R177.reuse, 0x2, R142 ;  /* 0x00000002b12c7825 */ /* 0x040fe200078e028e */
[----:B------:R-:W-:Y:S02]  /*2f90*/  PRMT R235, RZ, 0x7610, R235 ;  /* 0x00007610ffeb7816 */ /* 0x000fe400000000eb */
[----:B------:R-:W-:Y:S01]  /*2fa0*/  PRMT R225, RZ, 0x7610, R225 ;  /* 0x00007610ffe17816 */ /* 0x000fe200000000e1 */
[C---:B------:R-:W-:Y:S01]  /*2fb0*/  IMAD.WIDE R52, R177.reuse, 0x2, R114 ;  /* 0x00000002b1347825 */ /* 0x040fe200078e0272 */
[----:B------:R-:W-:Y:S01]  /*2fc0*/  PRMT R217, RZ, 0x7610, R217 ;  /* 0x00007610ffd97816 */ /* 0x000fe200000000d9 */
[----:B------:R0:W5:Y:S04]  /*2fd0*/  @!P1 LDG.E.U16 R247, [R46.64] ;  /* 0x000000062ef79981 */ /* 0x000168000c1e1500 */
[----:B------:R1:W5:Y:S04]  /*2fe0*/  @!P1 LDG.E.U16 R237, [R48.64] ;  /* 0x0000000630ed9981 */ /* 0x000368000c1e1500 */
[----:B------:R1:W5:Y:S01]  /*2ff0*/  @!P1 LDG.E.U16 R227, [R50.64] ;  /* 0x0000000632e39981 */ /* 0x000362000c1e1500 */
[----:B0-----:R-:W-:Y:S01]  /*3000*/  IMAD.WIDE R46, R177, 0x2, R112 ;  /* 0x00000002b12e7825 */ /* 0x001fe200078e0270 */
[----:B------:R-:W-:-:S02]  /*3010*/  PRMT R243, RZ, 0x7610, R243 ;  /* 0x00007610fff37816 */ /* 0x000fc400000000f3 */
[----:B------:R0:W5:Y:S01]  /*3020*/  @!P1 LDG.E.U16 R219, [R44.64] ;  /* 0x000000062cdb9981 */ /* 0x000162000c1e1500 */
[C---:B-1----:R-:W-:Y:S01]  /*3030*/  IMAD.WIDE R48, R177.reuse, 0x2, R126 ;  /* 0x00000002b1307825 */ /* 0x042fe200078e027e */
[----:B------:R-:W-:Y:S02]  /*3040*/  PRMT R233, RZ, 0x7610, R233 ;  /* 0x00007610ffe97816 */ /* 0x000fe400000000e9 */
[----:B------:R1:W5:Y:S01]  /*3050*/  @!P1 LDG.E.U16 R245, [R46.64] ;  /* 0x000000062ef59981 */ /* 0x000362000c1e1500 */
[C---:B------:R-:W-:Y:S01]  /*3060*/  IMAD.WIDE R50, R177.reuse, 0x2, R110 ;  /* 0x00000002b1327825 */ /* 0x040fe200078e026e */
[----:B------:R-:W-:Y:S02]  /*3070*/  PRMT R223, RZ, 0x7610, R223 ;  /* 0x00007610ffdf7816 */ /* 0x000fe400000000df */
[----:B------:R1:W5:Y:S01]  /*3080*/  @!P1 LDG.E.U16 R235, [R48.64] ;  /* 0x0000000630eb9981 */ /* 0x000362000c1e1500 */
[----:B------:R-:W-:Y:S01]  /*3090*/  PRMT R215, RZ, 0x7610, R215 ;  /* 0x00007610ffd77816 */ /* 0x000fe200000000d7 */
[----:B0-----:R-:W-:-:S02]  /*30a0*/  IMAD.WIDE R44, R177, 0x2, R124 ;  /* 0x00000002b12c7825 */ /* 0x001fc400078e027c */
[----:B------:R0:W5:Y:S02]  /*30b0*/  @!P1 LDG.E.U16 R225, [R50.64] ;  /* 0x0000000632e19981 */ /* 0x000164000c1e1500 */
[C---:B-1----:R-:W-:Y:S01]  /*30c0*/  IMAD.WIDE R46, R177.reuse, 0x2, R136 ;  /* 0x00000002b12e7825 */ /* 0x042fe200078e0288 */
[----:B------:R-:W-:Y:S01]  /*30d0*/  PRMT R241, RZ, 0x7610, R241 ;  /* 0x00007610fff17816 */ /* 0x000fe200000000f1 */
[----:B------:R1:W5:Y:S02]  /*30e0*/  @!P1 LDG.E.U16 R217, [R52.64] ;  /* 0x0000000634d99981 */ /* 0x000364000c1e1500 */
[C---:B------:R-:W-:Y:S01]  /*30f0*/  IMAD.WIDE R48, R177.reuse, 0x2, R130 ;  /* 0x00000002b1307825 */ /* 0x040fe200078e0282 */
[----:B------:R-:W-:Y:S01]  /*3100*/  PRMT R231, RZ, 0x7610, R231 ;  /* 0x00007610ffe77816 */ /* 0x000fe200000000e7 */
[----:B------:R1:W5:Y:S02]  /*3110*/  @!P1 LDG.E.U16 R243, [R44.64] ;  /* 0x000000062cf39981 */ /* 0x000364000c1e1500 */
[C---:B0-----:R-:W-:Y:S01]  /*3120*/  IMAD.WIDE R50, R177.reuse, 0x2, R120 ;  /* 0x00000002b1327825 */ /* 0x041fe200078e0278 */
[----:B------:R-:W-:Y:S01]  /*3130*/  PRMT R221, RZ, 0x7610, R221 ;  /* 0x00007610ffdd7816 */ /* 0x000fe200000000dd */
[----:B------:R0:W5:Y:S01]  /*3140*/  @!P1 LDG.E.U16 R233, [R46.64] ;  /* 0x000000062ee99981 */ /* 0x000162000c1e1500 */
[----:B------:R-:W-:Y:S01]  /*3150*/  PRMT R99, RZ, 0x7610, R99 ;  /* 0x00007610ff637816 */ /* 0x000fe20000000063 */
[C---:B-1----:R-:W-:Y:S01]  /*3160*/  IMAD.WIDE R52, R177.reuse, 0x2, R146 ;  /* 0x00000002b1347825 */ /* 0x042fe200078e0292 */
[----:B------:R-:W-:Y:S01]  /*3170*/  PRMT R239, RZ, 0x7610, R239 ;  /* 0x00007610ffef7816 */ /* 0x000fe200000000ef */
[----:B------:R1:W5:Y:S02]  /*3180*/  @!P1 LDG.E.U16 R223, [R48.64] ;  /* 0x0000000630df9981 */ /* 0x000364000c1e1500 */
[----:B------:R-:W-:-:S02]  /*3190*/  IMAD.WIDE R44, R177, 0x2, R122 ;  /* 0x00000002b12c7825 */ /* 0x000fc400078e027a */
[----:B------:R1:W5:Y:S02]  /*31a0*/  @!P1 LDG.E.U16 R215, [R50.64] ;  /* 0x0000000632d79981 */ /* 0x000364000c1e1500 */
[C---:B0-----:R-:W-:Y:S01]  /*31b0*/  IMAD.WIDE R46, R177.reuse, 0x2, R116 ;  /* 0x00000002b12e7825 */ /* 0x041fe200078e0274 */
[----:B------:R-:W-:Y:S01]  /*31c0*/  PRMT R229, RZ, 0x7610, R229 ;  /* 0x00007610ffe57816 */ /* 0x000fe200000000e5 */
[----:B------:R0:W5:Y:S02]  /*31d0*/  @!P1 LDG.E.U16 R241, [R52.64] ;  /* 0x0000000634f19981 */ /* 0x000164000c1e1500 */
[C---:B-1----:R-:W-:Y:S01]  /*31e0*/  IMAD.WIDE R48, R177.reuse, 0x2, R118 ;  /* 0x00000002b1307825 */ /* 0x042fe200078e0276 */
[----:B------:R-:W-:Y:S01]  /*31f0*/  PRMT R194, RZ, 0x7610, R194 ;  /* 0x00007610ffc27816 */ /* 0x000fe200000000c2 */
[----:B------:R1:W5:Y:S02]  /*3200*/  @!P1 LDG.E.U16 R231, [R44.64] ;  /* 0x000000062ce79981 */ /* 0x000364000c1e1500 */
[C---:B------:R-:W-:Y:S01]  /*3210*/  IMAD.WIDE R50, R177.reuse, 0x2, R128 ;  /* 0x00000002b1327825 */ /* 0x040fe200078e0280 */
[----:B------:R-:W-:Y:S01]  /*3220*/  PRMT R202, RZ, 0x7610, R202 ;  /* 0x00007610ffca7816 */ /* 0x000fe200000000ca */
[----:B------:R1:W5:Y:S01]  /*3230*/  @!P1 LDG.E.U16 R221, [R46.64] ;  /* 0x000000062edd9981 */ /* 0x000362000c1e1500 */
[----:B------:R-:W-:Y:S01]  /*3240*/  PRMT R196, RZ, 0x7610, R196 ;  /* 0x00007610ffc47816 */ /* 0x000fe200000000c4 */
[C---:B0-----:R-:W-:Y:S01]  /*3250*/  IMAD.WIDE R52, R177.reuse, 0x2, R144 ;  /* 0x00000002b1347825 */ /* 0x041fe200078e0290 */
[----:B------:R-:W-:Y:S01]  /*3260*/  PRMT R200, RZ, 0x7610, R200 ;  /* 0x00007610ffc87816 */ /* 0x000fe200000000c8 */
[----:B------:R0:W5:Y:S02]  /*3270*/  @!P1 LDG.E.U16 R99, [R48.64] ;  /* 0x0000000630639981 */ /* 0x000164000c1e1500 */
[----:B-1----:R-:W-:-:S02]  /*3280*/  IMAD.WIDE R44, R177, 0x2, R152 ;  /* 0x00000002b12c7825 */ /* 0x002fc400078e0298 */
[----:B------:R1:W5:Y:S02]  /*3290*/  @!P1 LDG.E.U16 R239, [R50.64] ;  /* 0x0000000632ef9981 */ /* 0x000364000c1e1500 */
[C---:B------:R-:W-:Y:S01]  /*32a0*/  IMAD.WIDE R46, R177.reuse, 0x2, R150 ;  /* 0x00000002b12e7825 */ /* 0x040fe200078e0296 */
[----:B------:R-:W-:Y:S01]  /*32b0*/  PRMT R198, RZ, 0x7610, R198 ;  /* 0x00007610ffc67816 */ /* 0x000fe200000000c6 */
[----:B------:R1:W5:Y:S02]  /*32c0*/  @!P1 LDG.E.U16 R229, [R52.64] ;  /* 0x0000000634e59981 */ /* 0x000364000c1e1500 */
[C---:B0-----:R-:W-:Y:S01]  /*32d0*/  IMAD.WIDE R48, R177.reuse, 0x2, R148 ;  /* 0x00000002b1307825 */ /* 0x041fe200078e0294 */
[----:B------:R-:W-:Y:S01]  /*32e0*/  PRMT R206, RZ, 0x7610, R206 ;  /* 0x00007610ffce7816 */ /* 0x000fe200000000ce */
[----:B------:R0:W5:Y:S02]  /*32f0*/  @!P1 LDG.E.U16 R194, [R44.64] ;  /* 0x000000062cc29981 */ /* 0x000164000c1e1500 */
[C---:B-1----:R-:W-:Y:S01]  /*3300*/  IMAD.WIDE R50, R177.reuse, 0x2, R160 ;  /* 0x00000002b1327825 */ /* 0x042fe200078e02a0 */
[----:B------:R-:W-:Y:S01]  /*3310*/  PRMT R210, RZ, 0x7610, R210 ;  /* 0x00007610ffd27816 */ /* 0x000fe200000000d2 */
[----:B------:R1:W5:Y:S01]  /*3320*/  @!P1 LDG.E.U16 R202, [R46.64] ;  /* 0x000000062eca9981 */ /* 0x000362000c1e1500 */
[----:B------:R-:W-:Y:S01]  /*3330*/  PRMT R212, RZ, 0x7610, R212 ;  /* 0x00007610ffd47816 */ /* 0x000fe200000000d4 */
[C---:B------:R-:W-:Y:S01]  /*3340*/  IMAD.WIDE R52, R177.reuse, 0x2, R166 ;  /* 0x00000002b1347825 */ /* 0x040fe200078e02a6 */
[----:B------:R-:W-:Y:S01]  /*3350*/  PRMT R216, RZ, 0x7610, R216 ;  /* 0x00007610ffd87816 */ /* 0x000fe200000000d8 */
[----:B------:R1:W5:Y:S02]  /*3360*/  @!P1 LDG.E.U16 R196, [R48.64] ;  /* 0x0000000630c49981 */ /* 0x000364000c1e1500 */
        /* <DEDUP_REMOVED lines=17> */
[C---:B0-----:R-:W-:Y:S02]  /*3480*/  IMAD.WIDE R46, R177.reuse, 0x2, R156 ;  /* 0x00000002b12e7825 */ /* 0x041fe400078e029c */
[----:B------:R-:W5:Y:S02]  /*3490*/  @!P1 LDG.E.U16 R218, [R52.64] ;  /* 0x0000000634da9981 */ /* 0x000f64000c1e1500 */
[C---:B-1----:R-:W-:Y:S02]  /*34a0*/  IMAD.WIDE R48, R177.reuse, 0x2, R170 ;  /* 0x00000002b1307825 */ /* 0x042fe400078e02aa */
[----:B------:R-:W5:Y:S02]  /*34b0*/  @!P1 LDG.E.U16 R204, [R44.64] ;  /* 0x000000062ccc9981 */ /* 0x000f64000c1e1500 */
[----:B------:R-:W-:-:S02]  /*34c0*/  IMAD.WIDE R50, R177, 0x2, R174 ;  /* 0x00000002b1327825 */ /* 0x000fc400078e02ae */
[----:B------:R-:W5:Y:S04]  /*34d0*/  @!P1 LDG.E.U16 R208, [R46.64] ;  /* 0x000000062ed09981 */ /* 0x000f68000c1e1500 */
[----:B------:R-:W5:Y:S04]  /*34e0*/  @!P1 LDG.E.U16 R214, [R48.64] ;  /* 0x0000000630d69981 */ /* 0x000f68000c1e1500 */
[----:B------:R-:W5:Y:S04]  /*34f0*/  @!P1 LDG.E.U16 R220, [R50.64] ;  /* 0x0000000632dc9981 */ /* 0x000f68000c1e1500 */
[----:B--2---:R-:W-:Y:S04]  /*3500*/  STS.U16 [R178+0x1000], R59 ;  /* 0x0010003bb2007388 */ /* 0x004fe80000000400 */
[----:B---3--:R-:W-:Y:S04]  /*3510*/  STS.U16 [R178+0x1200], R85 ;  /* 0x00120055b2007388 */ /* 0x008fe80000000400 */
[----:B----4-:R-:W-:Y:S04]  /*3520*/  STS.U16 [R178+0x1400], R87 ;  /* 0x00140057b2007388 */ /* 0x010fe80000000400 */
[----:B-----5:R-:W-:Y:S04]  /*3530*/  STS.U16 [R178+0x1600], R97 ;  /* 0x00160061b2007388 */ /* 0x020fe80000000400 */
[----:B------:R-:W-:Y:S04]  /*3540*/  STS.U16 [R180+0x1080], R57 ;  /* 0x00108039b4007388 */ /* 0x000fe80000000400 */
        /* <DEDUP_REMOVED lines=11> */
[----:B------:R-:W-:Y:S04]  /*3600*/  STS.U16 [R178], R247 ;  /* 0x000000f7b2007388 */ /* 0x000fe80000000400 */
        /* <DEDUP_REMOVED lines=31> */
[----:B------:R-:W-:Y:S06]  /*3800*/  BAR.SYNC.DEFER_BLOCKING 0x0 ;  /* 0x0000000000007b1d */ /* 0x000fec0000010000 */
[----:B------:R-:W-:Y:S04]  /*3810*/  LDSM.16.MT88.4 R84, [R182+0x1000] ;  /* 0x00100000b654783b */ /* 0x000fe80000004200 */
[----:B------:R-:W0:Y:S04]  /*3820*/  LDSM.16.M88.4 R44, [R176+UR4] ;  /* 0x00000004b02c783b */ /* 0x000e280008000200 */
[----:B------:R-:W1:Y:S04]  /*3830*/  LDSM.16.M88.4 R48, [R176+UR4+0x400] ;  /* 0x00040004b030783b */ /* 0x000e680008000200 */
[----:B------:R-:W2:Y:S04]  /*3840*/  LDSM.16.M88.4 R52, [R176+UR4+0x800] ;  /* 0x00080004b034783b */ /* 0x000ea80008000200 */
[----:B------:R-:W3:Y:S04]  /*3850*/  LDSM.16.M88.4 R56, [R176+UR4+0xc00] ;  /* 0x000c0004b038783b */ /* 0x000ee80008000200 */
[----:B------:R-:W4:Y:S01]  /*3860*/  LDSM.16.MT88.4 R96, [R188+0x1000] ;  /* 0x00100000bc60783b */ /* 0x000f220000004200 */
[C---:B0-----:R-:W-:Y:S08]  /*3870*/  HMMA.16816.F32 R80, R84.reuse, R44, R80 ;  /* 0x0000002c5450723c */ /* 0x041ff00000001850 */
[C---:B-1----:R-:W-:Y:S08]  /*3880*/  HMMA.16816.F32 R76, R84.reuse, R48, R76 ;  /* 0x00000030544c723c */ /* 0x042ff0000000184c */
[C---:B--2---:R-:W-:Y:S08]  /*3890*/  HMMA.16816.F32 R72, R84.reuse, R52, R72 ;  /* 0x000000345448723c */ /* 0x044ff00000001848 */
[----:B---3--:R-:W-:Y:S01]  /*38a0*/  HMMA.16816.F32 R88, R84, R56, R88 ;  /* 0x000000385458723c */ /* 0x008fe20000001858 */
[----:B------:R-:W0:Y:S07]  /*38b0*/  LDSM.16.MT88.4 R84, [R182+0x1400] ;  /* 0x00140000b654783b */ /* 0x000e2e0000004200 */
[C---:B----4-:R-:W-:Y:S08]  /*38c0*/  HMMA.16816.F32 R68, R96.reuse, R44, R68 ;  /* 0x0000002c6044723c */ /* 0x050ff00000001844 */
[C---:B------:R-:W-:Y:S08]  /*38d0*/  HMMA.16816.F32 R64, R96.reuse, R48, R64 ;  /* 0x000000306040723c */ /* 0x040ff00000001840 */
[C---:B------:R-:W-:Y:S08]  /*38e0*/  HMMA.16816.F32 R60, R96.reuse, R52, R60 ;  /* 0x00000034603c723c */ /* 0x040ff0000000183c */
[----:B------:R-:W-:Y:S01]  /*38f0*/  HMMA.16816.F32 R92, R96, R56, R92 ;  /* 0x00000038605c723c */ /* 0x000fe2000000185c */
[----:B------:R-:W1:Y:S01]  /*3900*/  LDSM.16.MT88.4 R96, [R188+0x1400] ;  /* 0x00140000bc60783b */ /* 0x000e620000004200 */
[----:B------:R-:W-:-:S04]  /*3910*/  IADD3 R190, R190, -0x1, RZ ;  /* 0xffffffffbebe7810 */ /* 0x000fc80007ffe0ff */
[----:B------:R-:W-:Y:S01]  /*3920*/  ISETP.NE.U32.AND P0, PT, R190, RZ, PT ;  /* 0x000000ffbe00720c */ /* 0x000fe20003f05070 */
[----:B------:R-:W-:Y:S01]  /*3930*/  UIADD3 UR5, UR5, -0x20, URZ ;  /* 0xffffffe005057890 */ /* 0x000fe2000fffe03f */
[----:B0-----:R-:W-:Y:S01]  /*3940*/  HMMA.16816.F32 R80, R84, R46, R80 ;  /* 0x0000002e5450723c */ /* 0x001fe20000001850 */
[----:B------:R-:W-:-:S04]  /*3950*/  IMAD.WIDE R174, R211, 0x2, R174 ;  /* 0x00000002d3ae7825 */ /* 0x000fc800078e02ae */
[----:B------:R-:W-:-:S03]  /*3960*/  IMAD.WIDE R172, R211, 0x2, R172 ;  /* 0x00000002d3ac7825 */ /* 0x000fc600078e02ac */
[----:B------:R-:W-:Y:S01]  /*3970*/  HMMA.16816.F32 R76, R84, R50, R76 ;  /* 0x00000032544c723c */ /* 0x000fe2000000184c */
        /* <DEDUP_REMOVED lines=8> */
[----:B-1----:R-:W-:Y:S01]  /*3a00*/  HMMA.16816.F32 R68, R96, R46, R68 ;  /* 0x0000002e6044723c */ /* 0x002fe20000001844 */
        /* <DEDUP_REMOVED lines=27> */
[----:B------:R-:W-:Y:S01]  /*3bc0*/  IMAD.WIDE R134, R213, 0x2, R134 ;  /* 0x00000002d5867825 */ /* 0x000fe200078e0286 */
[----:B------:R-:W-:Y:S01]  /*3bd0*/  @!P0 CALL.REL.NOINC `(.L_x_2) ;  /* 0x0000001000008944 */ /* 0x000fe20003c00000 */
[----:B------:R-:W-:Y:S05]  /*3be0*/  BRA `(.L_x_3) ;  /* 0xffffeef000007947 */ /* 0x000fea000383ffff */
.L_x_2:
[----:B------:R-:W-:Y:S02]  /*3bf0*/  F2FP.PACK_AB R2, R67, R71 ;  /* 0x000000474302723e */ /* 0x000fe400000000ff */
[----:B------:R-:W-:Y:S02]  /*3c00*/  F2FP.PACK_AB R4, R79, R83 ;  /* 0x000000534f04723e */ /* 0x000fe400000000ff */
[----:B------:R-:W-:Y:S02]  /*3c10*/  F2FP.PACK_AB R6, R65, R69 ;  /* 0x000000454106723e */ /* 0x000fe400000000ff */
[----:B------:R-:W-:Y:S02]  /*3c20*/  F2FP.PACK_AB R8, R77, R81 ;  /* 0x000000514d08723e */ /* 0x000fe400000000ff */
[----:B------:R-:W-:Y:S02]  /*3c30*/  F2FP.PACK_AB R3, R95, R63 ;  /* 0x0000003f5f03723e */ /* 0x000fe400000000ff */
[----:B------:R-:W-:-:S02]  /*3c40*/  F2FP.PACK_AB R67, R94, R62 ;  /* 0x0000003e5e43723e */ /* 0x000fc400000000ff */
        /* <DEDUP_REMOVED lines=10> */
.L_x_1:
[----:B------:R-:W-:Y:S01]  /*3cf0*/  SHF.R.S32.HI R10, RZ, 0x4, R0 ;  /* 0x00000004ff0a7819 */ /* 0x000fe20000011400 */
[----:B------:R-:W-:Y:S01]  /*3d00*/  BAR.SYNC.DEFER_BLOCKING 0x0 ;  /* 0x0000000000007b1d */ /* 0x000fe20000010000 */
[----:B------:R-:W-:Y:S01]  /*3d10*/  LOP3.LUT R0, R0, 0xc, RZ, 0xc0, !PT ;  /* 0x0000000c00007812 */ /* 0x000fe200078ec0ff */
[----:B------:R-:W-:Y:S01]  /*3d20*/  IMAD.MOV.U32 R17, RZ, RZ, c[0x0][0x198] ;  /* 0x00006600ff117624 */ /* 0x000fe200078e00ff */
[----:B------:R-:W-:-:S02]  /*3d30*/  SGXT R10, R10, 0x1 ;  /* 0x000000010a0a781a */ /* 0x000fc40000000200 */
[----:B------:R-:W-:Y:S02]  /*3d40*/  LOP3.LUT R109, R109, 0x60, RZ, 0xc0, !PT ;  /* 0x000000606d6d7812 */ /* 0x000fe400078ec0ff */
[----:B------:R-:W-:Y:S02]  /*3d50*/  LOP3.LUT R11, R10, 0x408, RZ, 0xc0, !PT ;  /* 0x000004080a0b7812 */ /* 0x000fe400078ec0ff */
[----:B------:R-:W-:Y:S01]  /*3d60*/  ISETP.GE.AND P0, PT, R107, c[0x0][0x178], PT ;  /* 0x00005e006b007a0c */ /* 0x000fe20003f06270 */
[----:B------:R-:W-:Y:S01]  /*3d70*/  IMAD R109, R0, 0x100, R109 ;  /* 0x00000100006d7824 */ /* 0x000fe200078e026d */
[----:B------:R-:W-:Y:S01]  /*3d80*/  LOP3.LUT R11, R11, 0x78, R108, 0x78, !PT ;  /* 0x000000780b0b7812 */ /* 0x000fe200078e786c */
[----:B------:R-:W-:Y:S01]  /*3d90*/  IMAD R107, R107, c[0x0][0x194], RZ ;  /* 0x000065006b6b7a24 */ /* 0x000fe200078e02ff */
[----:B------:R-:W-:Y:S01]  /*3da0*/  LOP3.LUT R108, R108, 0x180, RZ, 0xc0, !PT ;  /* 0x000001806c6c7812 */ /* 0x000fe200078ec0ff */
[----:B------:R-:W-:Y:S01]  /*3db0*/  IMAD R109, R0, 0x2, R109 ;  /* 0x00000002006d7824 */ /* 0x000fe200078e026d */
[----:B------:R-:W-:-:S02]  /*3dc0*/  LOP3.LUT R11, R11, UR4, RZ, 0xfc, !PT ;  /* 0x000000040b0b7c12 */ /* 0x000fc4000f8efcff */
[----:B------:R-:W-:Y:S01]  /*3dd0*/  ISETP.LT.AND P1, PT, R19, c[0x0][0x17c], !P0 ;  /* 0x00005f0013007a0c */ /* 0x000fe20004721270 */
[----:B------:R-:W-:Y:S01]  /*3de0*/  IMAD.IADD R108, R108, 0x1, R109 ;  /* 0x000000016c6c7824 */ /* 0x000fe200078e026d */
[----:B------:R-:W-:Y:S01]  /*3df0*/  LOP3.LUT R0, R11, 0x810, RZ, 0x3c, !PT ;  /* 0x000008100b007812 */ /* 0x000fe200078e3cff */
[----:B------:R-:W-:Y:S01]  /*3e00*/  IMAD R19, R19, c[0x0][0x198], RZ ;  /* 0x0000660013137a24 */ /* 0x000fe200078e02ff */
[C---:B------:R-:W-:Y:S02]  /*3e10*/  LEA R15, P3, R107.reuse, c[0x0][0x170], 0x1 ;  /* 0x00005c006b0f7a11 */ /* 0x040fe400078608ff */
[C---:B------:R-:W-:Y:S01]  /*3e20*/  LOP3.LUT R10, R108.reuse, 0x8, RZ, 0x3c, !PT ;  /* 0x000000086c0a7812 */ /* 0x040fe200078e3cff */
[----:B------:R-:W-:Y:S01]  /*3e30*/  STS.64 [R11], R76 ;  /* 0x0000004c0b007388 */ /* 0x000fe20000000a00 */
[C---:B------:R-:W-:Y:S02]  /*3e40*/  LOP3.LUT R12, R108.reuse, 0x10, RZ, 0x3c, !PT ;  /* 0x000000106c0c7812 */ /* 0x040fe400078e3cff */
[----:B------:R-:W-:Y:S01]  /*3e50*/  LOP3.LUT R13, R108, 0x18, RZ, 0x3c, !PT ;  /* 0x000000186c0d7812 */ /* 0x000fe200078e3cff */
[----:B------:R-:W-:Y:S01]  /*3e60*/  STS.64 [R11+0x100], R8 ;  /* 0x000100080b007388 */ /* 0x000fe20000000a00 */
[C---:B------:R-:W-:Y:S01]  /*3e70*/  ISETP.LT.AND P4, PT, R20.reuse, c[0x0][0x17c], !P0 ;  /* 0x00005f0014007a0c */ /* 0x040fe20004781270 */
[----:B------:R-:W-:Y:S01]  /*3e80*/  IMAD R20, R20, c[0x0][0x198], RZ ;  /* 0x0000660014147a24 */ /* 0x000fe200078e02ff */
[----:B------:R-:W-:Y:S01]  /*3e90*/  LEA.HI.X.SX32 R107, R107, c[0x0][0x174], 0x1, P3 ;  /* 0x00005d006b6b7a11 */ /* 0x000fe200018f0eff */
[----:B------:R-:W-:Y:S01]  /*3ea0*/  STS.64 [R11+0x80], R64 ;  /* 0x000080400b007388 */ /* 0x000fe20000000a00 */
[C---:B------:R-:W-:Y:S01]  /*3eb0*/  ISETP.LT.AND P2, PT, R21.reuse, c[0x0][0x17c], !P0 ;  /* 0x00005f0015007a0c */ /* 0x040fe20004741270 */
[----:B------:R-:W-:Y:S01]  /*3ec0*/  IMAD R21, R21, c[0x0][0x198], RZ ;  /* 0x0000660015157a24 */ /* 0x000fe200078e02ff */
[----:B------:R-:W-:Y:S01]  /*3ed0*/  ISETP.LT.AND P5, PT, R35, c[0x0][0x17c], !P0 ;  /* 0x00005f0023007a0c */ /* 0x000fe200047a1270 */
[----:B------:R-:W-:Y:S04]  /*3ee0*/  STS.64 [R11+0x180], R6 ;  /* 0x000180060b007388 */ /* 0x000fe80000000a00 */
[----:B------:R-:W-:Y:S04]  /*3ef0*/  STS.64 [R0], R78 ;  /* 0x0000004e00007388 */ /* 0x000fe80000000a00 */
[----:B------:R0:W-:Y:S04]  /*3f00*/  STS.64 [R0+0x100], R4 ;  /* 0x0001000400007388 */ /* 0x0001e80000000a00 */
[----:B------:R-:W-:Y:S04]  /*3f10*/  STS.64 [R0+0x80], R66 ;  /* 0x0000804200007388 */ /* 0x000fe80000000a00 */
[----:B------:R1:W-:Y:S04]  /*3f20*/  STS.64 [R0+0x180], R2 ;  /* 0x0001800200007388 */ /* 0x0003e80000000a00 */
[----:B------:R-:W-:Y:S01]  /*3f30*/  BAR.SYNC.DEFER_BLOCKING 0x0 ;  /* 0x0000000000007b1d */ /* 0x000fe20000010000 */
[----:B0-----:R-:W-:-:S04]  /*3f40*/  LEA R4, P3, R20, R15, 0x1 ;  /* 0x0000000f14047211 */ /* 0x001fc800078608ff */
[----:B------:R-:W-:Y:S02]  /*3f50*/  LEA.HI.X.SX32 R5, R20, R107, 0x1, P3 ;  /* 0x0000006b14057211 */ /* 0x000fe400018f0eff */
[----:B-1----:R-:W-:Y:S01]  /*3f60*/  LEA R2, P6, R19, R15, 0x1 ;  /* 0x0000000f13027211 */ /* 0x002fe200078c08ff */
[----:B------:R-:W-:-:S03]  /*3f70*/  IMAD R0, R22, c[0x0][0x198], RZ ;  /* 0x0000660016007a24 */ /* 0x000fc600078e02ff */
[----:B------:R-:W-:Y:S01]  /*3f80*/  LEA.HI.X.SX32 R3, R19, R107, 0x1, P6 ;  /* 0x0000006b13037211 */ /* 0x000fe200030f0eff */
[----:B------:R-:W-:Y:S01]  /*3f90*/  IMAD R19, R17, 0x20, R19 ;  /* 0x0000002011137824 */ /* 0x000fe200078e0213 */
[CC--:B------:R-:W-:Y:S02]  /*3fa0*/  LEA R6, P6, R21.reuse, R15.reuse, 0x1 ;  /* 0x0000000f15067211 */ /* 0x0c0fe400078c08ff */
[C---:B------:R-:W-:Y:S02]  /*3fb0*/  LEA R8, P3, R0.reuse, R15, 0x1 ;  /* 0x0000000f00087211 */ /* 0x040fe400078608ff */
[-C--:B------:R-:W-:Y:S02]  /*3fc0*/  LEA.HI.X.SX32 R7, R21, R107.reuse, 0x1, P6 ;  /* 0x0000006b15077211 */ /* 0x080fe400030f0eff */
[----:B------:R-:W-:Y:S01]  /*3fd0*/  LEA.HI.X.SX32 R9, R0, R107, 0x1, P3 ;  /* 0x0000006b00097211 */ /* 0x000fe200018f0eff */
[----:B------:R-:W-:Y:S01]  /*3fe0*/  IMAD R0, R27, c[0x0][0x198], RZ ;  /* 0x000066001b007a24 */ /* 0x000fe200078e02ff */
[C---:B------:R-:W-:Y:S01]  /*3ff0*/  ISETP.LT.AND P3, PT, R24.reuse, c[0x0][0x17c], !P0 ;  /* 0x00005f0018007a0c */ /* 0x040fe20004761270 */
[----:B------:R-:W-:Y:S01]  /*4000*/  IMAD R24, R24, c[0x0][0x198], RZ ;  /* 0x0000660018187a24 */ /* 0x000fe200078e02ff */
[----:B------:R-:W0:Y:S04]  /*4010*/  LDS.64 R44, [R108] ;  /* 0x000000006c2c7984 */ /* 0x000e280000000a00 */
[----:B------:R-:W1:Y:S04]  /*4020*/  LDS.64 R46, [R10] ;  /* 0x000000000a2e7984 */ /* 0x000e680000000a00 */
[----:B------:R-:W2:Y:S04]  /*4030*/  LDS.64 R50, [R12] ;  /* 0x000000000c327984 */ /* 0x000ea80000000a00 */
[----:B------:R-:W3:Y:S04]  /*4040*/  LDS.64 R54, [R13] ;  /* 0x000000000d367984 */ /* 0x000ee80000000a00 */
[----:B------:R-:W4:Y:S04]  /*4050*/  LDS.64 R108, [R108+0x200] ;  /* 0x000200006c6c7984 */ /* 0x000f280000000a00 */
[----:B------:R5:W4:Y:S04]  /*4060*/  LDS.64 R48, [R10+0x200] ;  /* 0x000200000a307984 */ /* 0x000b280000000a00 */
[----:B------:R-:W4:Y:S04]  /*4070*/  LDS.64 R52, [R12+0x200] ;  /* 0x000200000c347984 */ /* 0x000f280000000a00 */
[----:B------:R-:W4:Y:S01]  /*4080*/  LDS.64 R56, [R13+0x200] ;  /* 0x000200000d387984 */ /* 0x000f220000000a00 */
[----:B-----5:R-:W-:-:S04]  /*4090*/  LEA R10, P6, R24, R15, 0x1 ;  /* 0x0000000f180a7211 */ /* 0x020fc800078c08ff */
[----:B------:R-:W-:Y:S01]  /*40a0*/  LEA.HI.X.SX32 R11, R24, R107, 0x1, P6 ;  /* 0x0000006b180b7211 */ /* 0x000fe200030f0eff */
[----:B0-----:R0:W-:Y:S01]  /*40b0*/  @P1 STG.E.U16 [R2.64], R44 ;  /* 0x0000002c02001986 */ /* 0x0011e2000c101506 */
[----:B------:R-:W-:-:S03]  /*40c0*/  ISETP.LT.AND P1, PT, R22, c[0x0][0x17c], !P0 ;  /* 0x00005f0016007a0c */ /* 0x000fc60004721270 */
[----:B-1----:R1:W-:Y:S01]  /*40d0*/  @P4 STG.E.U16 [R4.64], R46 ;  /* 0x0000002e04004986 */ /* 0x0023e2000c101506 */
[C---:B------:R-:W-:Y:S01]  /*40e0*/  ISETP.LT.AND P4, PT, R23.reuse, c[0x0][0x17c], !P0 ;  /* 0x00005f0017007a0c */ /* 0x040fe20004781270 */
[----:B------:R-:W-:Y:S02]  /*40f0*/  IMAD R23, R23, c[0x0][0x198], RZ ;  /* 0x0000660017177a24 */ /* 0x000fe400078e02ff */
[----:B--2---:R2:W-:Y:S03]  /*4100*/  @P2 STG.E.U16 [R6.64], R50 ;  /* 0x0000003206002986 */ /* 0x0045e6000c101506 */
[----:B0-----:R-:W-:-:S03]  /*4110*/  LEA R2, P2, R23, R15, 0x1 ;  /* 0x0000000f17027211 */ /* 0x001fc600078408ff */
[----:B---3--:R0:W-:Y:S01]  /*4120*/  @P1 STG.E.U16 [R8.64], R54 ;  /* 0x0000003608001986 */ /* 0x0081e2000c101506 */
[C---:B------:R-:W-:Y:S01]  /*4130*/  ISETP.LT.AND P1, PT, R25.reuse, c[0x0][0x17c], !P0 ;  /* 0x00005f0019007a0c */ /* 0x040fe20004721270 */
[----:B------:R-:W-:Y:S01]  /*4140*/  IMAD R25, R25, c[0x0][0x198], RZ ;  /* 0x0000660019197a24 */ /* 0x000fe200078e02ff */
[----:B------:R-:W-:Y:S02]  /*4150*/  LEA.HI.X.SX32 R3, R23, R107, 0x1, P2 ;  /* 0x0000006b17037211 */ /* 0x000fe400010f0eff */
[C---:B------:R-:W-:Y:S01]  /*4160*/  ISETP.LT.AND P2, PT, R26.reuse, c[0x0][0x17c], !P0 ;  /* 0x00005f001a007a0c */ /* 0x040fe20004741270 */
[----:B------:R-:W-:Y:S01]  /*4170*/  IMAD R26, R26, c[0x0][0x198], RZ ;  /* 0x000066001a1a7a24 */ /* 0x000fe200078e02ff */
[----:B------:R-:W-:Y:S01]  /*4180*/  PRMT R44, R44, 0x7632, R44 ;  /* 0x000076322c2c7816 */ /* 0x000fe2000000002c */
[----:B----4-:R3:W-:Y:S01]  /*4190*/  @P4 STG.E.U16 [R2.64], R108 ;  /* 0x0000006c02004986 */ /* 0x0107e2000c101506 */
[-C--:B-1----:R-:W-:Y:S02]  /*41a0*/  LEA R4, P4, R25, R15.reuse, 0x1 ;  /* 0x0000000f19047211 */ /* 0x082fe400078808ff */
[----:B------:R-:W-:Y:S01]  /*41b0*/  PRMT R46, R46, 0x7632, R46 ;  /* 0x000076322e2e7816 */ /* 0x000fe2000000002e */
[----:B------:R-:W-:Y:S01]  /*41c0*/  @P3 STG.E.U16 [R10.64], R48 ;  /* 0x000000300a003986 */ /* 0x000fe2000c101506 */
[----:B--2---:R-:W-:-:S02]  /*41d0*/  LEA R6, P3, R26, R15, 0x1 ;  /* 0x0000000f1a067211 */ /* 0x004fc400078608ff */
[-C--:B------:R-:W-:Y:S02]  /*41e0*/  LEA.HI.X.SX32 R5, R25, R107.reuse, 0x1, P4 ;  /* 0x0000006b19057211 */ /* 0x080fe400020f0eff */
[----:B------:R-:W-:Y:S02]  /*41f0*/  LEA.HI.X.SX32 R7, R26, R107, 0x1, P3 ;  /* 0x0000006b1a077211 */ /* 0x000fe400018f0eff */
[----:B------:R-:W-:Y:S01]  /*4200*/  ISETP.LT.AND P3, PT, R27, c[0x0][0x17c], !P0 ;  /* 0x00005f001b007a0c */ /* 0x000fe20004761270 */
[----:B------:R1:W-:Y:S01]  /*4210*/  @P1 STG.E.U16 [R4.64], R52 ;  /* 0x0000003404001986 */ /* 0x0003e2000c101506 */
[----:B0-----:R-:W-:Y:S02]  /*4220*/  LEA R8, P1, R0, R15, 0x1 ;  /* 0x0000000f00087211 */ /* 0x001fe400078208ff */
[----:B------:R-:W-:Y:S01]  /*4230*/  PRMT R50, R50, 0x7632, R50 ;  /* 0x0000763232327816 */ /* 0x000fe20000000032 */
[----:B------:R0:W-:Y:S01]  /*4240*/  @P2 STG.E.U16 [R6.64], R56 ;  /* 0x0000003806002986 */ /* 0x0001e2000c101506 */
[C---:B------:R-:W-:Y:S01]  /*4250*/  ISETP.LT.AND P2, PT, R28.reuse, c[0x0][0x17c], !P0 ;  /* 0x00005f001c007a0c */ /* 0x040fe20004741270 */
[----:B------:R-:W-:Y:S01]  /*4260*/  IMAD R28, R28, c[0x0][0x198], RZ ;  /* 0x000066001c1c7a24 */ /* 0x000fe200078e02ff */
[----:B------:R-:W-:Y:S01]  /*4270*/  LEA.HI.X.SX32 R9, R0, R107, 0x1, P1 ;  /* 0x0000006b00097211 */ /* 0x000fe200008f0eff */
[----:B------:R-:W-:Y:S01]  /*4280*/  IMAD R0, R32, c[0x0][0x198], RZ ;  /* 0x0000660020007a24 */ /* 0x000fe200078e02ff */
[C---:B------:R-:W-:Y:S01]  /*4290*/  ISETP.LT.AND P1, PT, R29.reuse, c[0x0][0x17c], !P0 ;  /* 0x00005f001d007a0c */ /* 0x040fe20004721270 */
[----:B------:R-:W-:Y:S01]  /*42a0*/  IMAD R29, R29, c[0x0][0x198], RZ ;  /* 0x000066001d1d7a24 */ /* 0x000fe200078e02ff */
[----:B---3--:R-:W-:Y:S01]  /*42b0*/  LEA R2, P6, R28, R15, 0x1 ;  /* 0x0000000f1c027211 */ /* 0x008fe200078c08ff */
[----:B------:R-:W-:Y:S01]  /*42c0*/  @P3 STG.E.U16 [R8.64], R44 ;  /* 0x0000002c08003986 */ /* 0x000fe2000c101506 */
[----:B------:R-:W-:-:S02]  /*42d0*/  PRMT R108, R108, 0x7632, R108 ;  /* 0x000076326c6c7816 */ /* 0x000fc4000000006c */
[----:B------:R-:W-:Y:S02]  /*42e0*/  LEA.HI.X.SX32 R3, R28, R107, 0x1, P6 ;  /* 0x0000006b1c037211 */ /* 0x000fe400030f0eff */
[C---:B------:R-:W-:Y:S01]  /*42f0*/  ISETP.LT.AND P6, PT, R30.reuse, c[0x0][0x17c], !P0 ;  /* 0x00005f001e007a0c */ /* 0x040fe200047c1270 */
[----:B------:R-:W-:Y:S01]  /*4300*/  IMAD R30, R30, c[0x0][0x198], RZ ;  /* 0x000066001e1e7a24 */ /* 0x000fe200078e02ff */
[C---:B-1----:R-:W-:Y:S01]  /*4310*/  LEA R4, P3, R29.reuse, R15, 0x1 ;  /* 0x0000000f1d047211 */ /* 0x042fe200078608ff */
[----:B------:R1:W-:Y:S01]  /*4320*/  @P2 STG.E.U16 [R2.64], R46 ;  /* 0x0000002e02002986 */ /* 0x0003e2000c101506 */
[----:B------:R-:W-:Y:S02]  /*4330*/  PRMT R48, R48, 0x7632, R48 ;  /* 0x0000763230307816 */ /* 0x000fe40000000030 */
[----:B------:R-:W-:Y:S02]  /*4340*/  LEA.HI.X.SX32 R5, R29, R107, 0x1, P3 ;  /* 0x0000006b1d057211 */ /* 0x000fe400018f0eff */
[----:B0-----:R-:W-:-:S02]  /*4350*/  LEA R6, P2, R30, R15, 0x1 ;  /* 0x0000000f1e067211 */ /* 0x001fc400078408ff */
[----:B------:R-:W-:Y:S01]  /*4360*/  PRMT R52, R52, 0x7632, R52 ;  /* 0x0000763234347816 */ /* 0x000fe20000000034 */
[----:B------:R-:W-:Y:S01]  /*4370*/  @P1 STG.E.U16 [R4.64], R50 ;  /* 0x0000003204001986 */ /* 0x000fe2000c101506 */
[----:B------:R-:W-:Y:S02]  /*4380*/  LEA.HI.X.SX32 R7, R30, R107, 0x1, P2 ;  /* 0x0000006b1e077211 */ /* 0x000fe400010f0eff */
[C---:B------:R-:W-:Y:S01]  /*4390*/  ISETP.LT.AND P1, PT, R31.reuse, c[0x0][0x17c], !P0 ;  /* 0x00005f001f007a0c */ /* 0x040fe20004721270 */
[----:B------:R-:W-:Y:S01]  /*43a0*/  IMAD R31, R31, c[0x0][0x198], RZ ;  /* 0x000066001f1f7a24 */ /* 0x000fe200078e02ff */
[----:B-1----:R-:W-:Y:S02]  /*43b0*/  PRMT R3, R54, 0x7632, R3 ;  /* 0x0000763236037816 */ /* 0x002fe40000000003 */
[----:B------:R-:W-:Y:S02]  /*43c0*/  ISETP.LT.AND P2, PT, R32, c[0x0][0x17c], !P0 ;  /* 0x00005f0020007a0c */ /* 0x000fe40004741270 */
[-C--:B------:R-:W-:Y:S01]  /*43d0*/  LEA R8, P3, R31, R15.reuse, 0x1 ;  /* 0x0000000f1f087211 */ /* 0x080fe200078608ff */
[----:B------:R0:W-:Y:S01]  /*43e0*/  @P6 STG.E.U16 [R6.64], R3 ;  /* 0x0000000306006986 */ /* 0x0001e2000c101506 */
[----:B------:R-:W-:-:S02]  /*43f0*/  LEA R2, P6, R0, R15, 0x1 ;  /* 0x0000000f00027211 */ /* 0x000fc400078c08ff */
[-C--:B------:R-:W-:Y:S02]  /*4400*/  LEA.HI.X.SX32 R9, R31, R107.reuse, 0x1, P3 ;  /* 0x0000006b1f097211 */ /* 0x080fe400018f0eff */
[----:B------:R-:W-:Y:S02]  /*4410*/  PRMT R56, R56, 0x7632, R56 ;  /* 0x0000763238387816 */ /* 0x000fe40000000038 */
[----:B------:R-:W-:Y:S01]  /*4420*/  ISETP.LT.AND P4, PT, R36, c[0x0][0x17c], !P0 ;  /* 0x00005f0024007a0c */ /* 0x000fe20004781270 */
[----:B------:R-:W-:Y:S01]  /*4430*/  @P1 STG.E.U16 [R8.64], R108 ;  /* 0x0000006c08001986 */ /* 0x000fe2000c101506 */
[----:B------:R-:W-:Y:S02]  /*4440*/  ISETP.LT.AND P3, PT, R37, c[0x0][0x17c], !P0 ;  /* 0x00005f0025007a0c */ /* 0x000fe40004761270 */
[----:B0-----:R-:W-:Y:S01]  /*4450*/  LEA.HI.X.SX32 R3, R0, R107, 0x1, P6 ;  /* 0x0000006b00037211 */ /* 0x001fe200030f0eff */
[----:B------:R-:W-:Y:S01]  /*4460*/  IMAD R0, R17, 0x2, R19 ;  /* 0x0000000211007824 */ /* 0x000fe200078e0213 */
[C---:B------:R-:W-:Y:S01]  /*4470*/  ISETP.LT.AND P6, PT, R33.reuse, c[0x0][0x17c], !P0 ;  /* 0x00005f0021007a0c */ /* 0x040fe200047c1270 */
[----:B------:R-:W-:-:S02]  /*4480*/  IMAD R33, R33, c[0x0][0x198], RZ ;  /* 0x0000660021217a24 */ /* 0x000fc400078e02ff */
[----:B------:R0:W-:Y:S01]  /*4490*/  @P2 STG.E.U16 [R2.64], R48 ;  /* 0x0000003002002986 */ /* 0x0001e2000c101506 */
[C---:B------:R-:W-:Y:S01]  /*44a0*/  ISETP.LT.AND P2, PT, R34.reuse, c[0x0][0x17c], !P0 ;  /* 0x00005f0022007a0c */ /* 0x040fe20004741270 */
[----:B------:R-:W-:Y:S01]  /*44b0*/  IMAD R34, R34, c[0x0][0x198], RZ ;  /* 0x0000660022227a24 */ /* 0x000fe200078e02ff */
[----:B------:R-:W-:Y:S01]  /*44c0*/  LEA R4, P1, R33, R15, 0x1 ;  /* 0x0000000f21047211 */ /* 0x000fe200078208ff */
[----:B------:R-:W-:-:S03]  /*44d0*/  IMAD R10, R17, 0x2, R0 ;  /* 0x00000002110a7824 */ /* 0x000fc600078e0200 */
[----:B------:R-:W-:Y:S02]  /*44e0*/  LEA.HI.X.SX32 R5, R33, R107, 0x1, P1 ;  /* 0x0000006b21057211 */ /* 0x000fe400008f0eff */
[----:B------:R-:W-:-:S03]  /*44f0*/  LEA R6, P1, R34, R15, 0x1 ;  /* 0x0000000f22067211 */ /* 0x000fc600078208ff */
[----:B------:R1:W-:Y:S01]  /*4500*/  @P6 STG.E.U16 [R4.64], R52 ;  /* 0x0000003404006986 */ /* 0x0003e2000c101506 */
[C---:B0-----:R-:W-:Y:S02]  /*4510*/  LEA R2, P6, R19.reuse, R15, 0x1 ;  /* 0x0000000f13027211 */ /* 0x041fe400078c08ff */
[-C--:B------:R-:W-:Y:S02]  /*4520*/  LEA.HI.X.SX32 R7, R34, R107.reuse, 0x1, P1 ;  /* 0x0000006b22077211 */ /* 0x080fe400008f0eff */
[----:B------:R-:W-:Y:S02]  /*4530*/  LEA.HI.X.SX32 R3, R19, R107, 0x1, P6 ;  /* 0x0000006b13037211 */ /* 0x000fe400030f0eff */
[----:B------:R-:W-:Y:S01]  /*4540*/  LEA R8, P6, R0, R15, 0x1 ;  /* 0x0000000f00087211 */ /* 0x000fe200078c08ff */
[----:B------:R0:W-:Y:S01]  /*4550*/  @P2 STG.E.U16 [R6.64], R56 ;  /* 0x0000003806002986 */ /* 0x0001e2000c101506 */
[----:B------:R-:W-:Y:S02]  /*4560*/  ISETP.LT.AND P1, PT, R38, c[0x0][0x17c], !P0 ;  /* 0x00005f0026007a0c */ /* 0x000fe40004721270 */
[----:B------:R-:W-:Y:S01]  /*4570*/  LEA.HI.X.SX32 R9, R0, R107, 0x1, P6 ;  /* 0x0000006b00097211 */ /* 0x000fe200030f0eff */
[----:B------:R-:W-:Y:S01]  /*4580*/  IMAD R0, R17, 0x2, R10 ;  /* 0x0000000211007824 */ /* 0x000fe200078e020a */
[----:B-1----:R-:W-:Y:S01]  /*4590*/  LEA R4, P6, R10, R15, 0x1 ;  /* 0x0000000f0a047211 */ /* 0x002fe200078c08ff */
[----:B------:R1:W-:Y:S01]  /*45a0*/  @P5 STG.E.U16 [R2.64], R45 ;  /* 0x0000002d02005986 */ /* 0x0003e2000c101506 */
[----:B------:R-:W-:-:S02]  /*45b0*/  ISETP.LT.AND P2, PT, R39, c[0x0][0x17c], !P0 ;  /* 0x00005f0027007a0c */ /* 0x000fc40004741270 */
[----:B------:R-:W-:Y:S01]  /*45c0*/  LEA.HI.X.SX32 R5, R10, R107, 0x1, P6 ;  /* 0x0000006b0a057211 */ /* 0x000fe200030f0eff */
[C---:B------:R-:W-:Y:S01]  /*45d0*/  IMAD R10, R17.reuse, 0x2, R0 ;  /* 0x00000002110a7824 */ /* 0x040fe200078e0200 */
[----:B------:R2:W-:Y:S01]  /*45e0*/  @P4 STG.E.U16 [R8.64], R47 ;  /* 0x0000002f08004986 */ /* 0x0005e2000c101506 */
[----:B0-----:R-:W-:Y:S02]  /*45f0*/  LEA R6, P6, R0, R15, 0x1 ;  /* 0x0000000f00067211 */ /* 0x001fe400078c08ff */
[----:B------:R-:W-:Y:S01]  /*4600*/  ISETP.LT.AND P5, PT, R40, c[0x0][0x17c], !P0 ;  /* 0x00005f0028007a0c */ /* 0x000fe200047a1270 */
[----:B------:R0:W-:Y:S01]  /*4610*/  @P3 STG.E.U16 [R4.64], R51 ;  /* 0x0000003304003986 */ /* 0x0001e2000c101506 */
[----:B------:R-:W-:Y:S01]  /*4620*/  LEA.HI.X.SX32 R7, R0, R107, 0x1, P6 ;  /* 0x0000006b00077211 */ /* 0x000fe200030f0eff */
[----:B------:R-:W-:Y:S01]  /*4630*/  IMAD R0, R17, 0x2, R10 ;  /* 0x0000000211007824 */ /* 0x000fe200078e020a */
[C---:B-1----:R-:W-:Y:S02]  /*4640*/  LEA R2, P6, R10.reuse, R15, 0x1 ;  /* 0x0000000f0a027211 */ /* 0x042fe400078c08ff */
[----:B------:R-:W-:Y:S01]  /*4650*/  ISETP.LT.AND P4, PT, R41, c[0x0][0x17c], !P0 ;  /* 0x00005f0029007a0c */ /* 0x000fe20004781270 */
[----:B------:R1:W-:Y:S01]  /*4660*/  @P1 STG.E.U16 [R6.64], R55 ;  /* 0x0000003706001986 */ /* 0x0003e2000c101506 */
[----:B------:R-:W-:Y:S01]  /*4670*/  LEA.HI.X.SX32 R3, R10, R107, 0x1, P6 ;  /* 0x0000006b0a037211 */ /* 0x000fe200030f0eff */
[----:B------:R-:W-:Y:S01]  /*4680*/  IMAD R10, R17, 0x2, R0 ;  /* 0x00000002110a7824 */ /* 0x000fe200078e0200 */
[----:B--2---:R-:W-:-:S02]  /*4690*/  LEA R8, P6, R0, R15, 0x1 ;  /* 0x0000000f00087211 */ /* 0x004fc400078c08ff */
[----:B------:R-:W-:Y:S01]  /*46a0*/  ISETP.LT.AND P3, PT, R42, c[0x0][0x17c], !P0 ;  /* 0x00005f002a007a0c */ /* 0x000fe20004761270 */
[----:B------:R2:W-:Y:S01]  /*46b0*/  @P2 STG.E.U16 [R2.64], R109 ;  /* 0x0000006d02002986 */ /* 0x0005e2000c101506 */
[----:B------:R-:W-:Y:S01]  /*46c0*/  LEA.HI.X.SX32 R9, R0, R107, 0x1, P6 ;  /* 0x0000006b00097211 */ /* 0x000fe200030f0eff */
[----:B------:R-:W-:Y:S01]  /*46d0*/  IMAD R0, R17, 0x2, R10 ;  /* 0x0000000211007824 */ /* 0x000fe200078e020a */
[C---:B0-----:R-:W-:Y:S02]  /*46e0*/  LEA R4, P6, R10.reuse, R15, 0x1 ;  /* 0x0000000f0a047211 */ /* 0x041fe400078c08ff */
[----:B------:R-:W-:Y:S01]  /*46f0*/  ISETP.LT.AND P1, PT, R43, c[0x0][0x17c], !P0 ;  /* 0x00005f002b007a0c */ /* 0x000fe20004721270 */
[----:B------:R0:W-:Y:S01]  /*4700*/  @P5 STG.E.U16 [R8.64], R49 ;  /* 0x0000003108005986 */ /* 0x0001e2000c101506 */
[----:B------:R-:W-:Y:S01]  /*4710*/  LEA.HI.X.SX32 R5, R10, R107, 0x1, P6 ;  /* 0x0000006b0a057211 */ /* 0x000fe200030f0eff */
[----:B------:R-:W-:Y:S01]  /*4720*/  IMAD R10, R17, 0x2, R0 ;  /* 0x00000002110a7824 */ /* 0x000fe200078e0200 */
[----:B-1----:R-:W-:-:S02]  /*4730*/  LEA R6, P6, R0, R15, 0x1 ;  /* 0x0000000f00067211 */ /* 0x002fc400078c08ff */
[----:B------:R-:W-:Y:S01]  /*4740*/  ISETP.LT.AND P2, PT, R100, c[0x0][0x17c], !P0 ;  /* 0x00005f0064007a0c */ /* 0x000fe20004741270 */
[----:B------:R1:W-:Y:S01]  /*4750*/  @P4 STG.E.U16 [R4.64], R53 ;  /* 0x0000003504004986 */ /* 0x0003e2000c101506 */
[----:B------:R-:W-:Y:S01]  /*4760*/  LEA.HI.X.SX32 R7, R0, R107, 0x1, P6 ;  /* 0x0000006b00077211 */ /* 0x000fe200030f0eff */
[----:B------:R-:W-:Y:S01]  /*4770*/  IMAD R0, R17, 0x2, R10 ;  /* 0x0000000211007824 */ /* 0x000fe200078e020a */
[C---:B--2---:R-:W-:Y:S02]  /*4780*/  LEA R2, P6, R10.reuse, R15, 0x1 ;  /* 0x0000000f0a027211 */ /* 0x044fe400078c08ff */
[----:B------:R-:W-:Y:S01]  /*4790*/  PRMT R45, R45, 0x7632, R45 ;  /* 0x000076322d2d7816 */ /* 0x000fe2000000002d */
[----:B------:R-:W-:Y:S01]  /*47a0*/  IMAD R11, R17, 0x2, R0 ;  /* 0x00000002110b7824 */ /* 0x000fe200078e0200 */
[----:B------:R-:W-:Y:S01]  /*47b0*/  LEA.HI.X.SX32 R3, R10, R107, 0x1, P6 ;  /* 0x0000006b0a037211 */ /* 0x000fe200030f0eff */
[----:B------:R2:W-:Y:S01]  /*47c0*/  @P3 STG.E.U16 [R6.64], R57 ;  /* 0x0000003906003986 */ /* 0x0005e2000c101506 */
[----:B0-----:R-:W-:-:S02]  /*47d0*/  LEA R8, P6, R0, R15, 0x1 ;  /* 0x0000000f00087211 */ /* 0x001fc400078c08ff */
[----:B------:R-:W-:Y:S01]  /*47e0*/  PRMT R47, R47, 0x7632, R47 ;  /* 0x000076322f2f7816 */ /* 0x000fe2000000002f */
[----:B------:R-:W-:Y:S01]  /*47f0*/  @P1 STG.E.U16 [R2.64], R45 ;  /* 0x0000002d02001986 */ /* 0x000fe2000c101506 */
[----:B------:R-:W-:Y:S01]  /*4800*/  LEA.HI.X.SX32 R9, R0, R107, 0x1, P6 ;  /* 0x0000006b00097211 */ /* 0x000fe200030f0eff */
[----:B------:R-:W-:Y:S01]  /*4810*/  IMAD R0, R17, 0x2, R11 ;  /* 0x0000000211007824 */ /* 0x000fe200078e020b */
[-C--:B-1----:R-:W-:Y:S02]  /*4820*/  LEA R4, P1, R11, R15.reuse, 0x1 ;  /* 0x0000000f0b047211 */ /* 0x082fe400078208ff */
[----:B------:R-:W-:Y:S01]  /*4830*/  ISETP.LT.AND P5, PT, R101, c[0x0][0x17c], !P0 ;  /* 0x00005f0065007a0c */ /* 0x000fe200047a1270 */
[C---:B------:R-:W-:Y:S01]  /*4840*/  IMAD R12, R17.reuse, 0x2, R0 ;  /* 0x00000002110c7824 */ /* 0x040fe200078e0200 */
[----:B------:R0:W-:Y:S01]  /*4850*/  @P2 STG.E.U16 [R8.64], R47 ;  /* 0x0000002f08002986 */ /* 0x0001e2000c101506 */
[----:B--2---:R-:W-:Y:S02]  /*4860*/  LEA R6, P2, R0, R15, 0x1 ;  /* 0x0000000f00067211 */ /* 0x004fe400078408ff */
[----:B------:R-:W-:Y:S01]  /*4870*/  IMAD R13, R17, 0x2, R12 ;  /* 0x00000002110d7824 */ /* 0x000fe200078e020c */
[----:B------:R-:W-:-:S02]  /*4880*/  LEA.HI.X.SX32 R5, R11, R107, 0x1, P1 ;  /* 0x0000006b0b057211 */ /* 0x000fc400008f0eff */
[----:B------:R-:W-:Y:S01]  /*4890*/  ISETP.LT.AND P4, PT, R102, c[0x0][0x17c], !P0 ;  /* 0x00005f0066007a0c */ /* 0x000fe20004781270 */
[----:B------:R-:W-:Y:S01]  /*48a0*/  IMAD R14, R17, 0x2, R13 ;  /* 0x00000002110e7824 */ /* 0x000fe200078e020d */
[----:B------:R-:W-:Y:S02]  /*48b0*/  ISETP.LT.AND P3, PT, R103, c[0x0][0x17c], !P0 ;  /* 0x00005f0067007a0c */ /* 0x000fe40004761270 */
[-C--:B------:R-:W-:Y:S02]  /*48c0*/  LEA R10, P6, R12, R15.reuse, 0x1 ;  /* 0x0000000f0c0a7211 */ /* 0x080fe400078c08ff */
[----:B0-----:R-:W-:Y:S02]  /*48d0*/  LEA R8, P1, R14, R15, 0x1 ;  /* 0x0000000f0e087211 */ /* 0x001fe400078208ff */
[----:B------:R-:W-:Y:S01]  /*48e0*/  LEA.HI.X.SX32 R7, R0, R107, 0x1, P2 ;  /* 0x0000006b00077211 */ /* 0x000fe200010f0eff */
[----:B------:R-:W-:Y:S01]  /*48f0*/  IMAD R0, R17, 0x2, R14 ;  /* 0x0000000211007824 */ /* 0x000fe200078e020e */
[----:B------:R-:W-:-:S02]  /*4900*/  ISETP.LT.AND P2, PT, R104, c[0x0][0x17c], !P0 ;  /* 0x00005f0068007a0c */ /* 0x000fc40004741270 */
[-C--:B------:R-:W-:Y:S02]  /*4910*/  LEA.HI.X.SX32 R9, R14, R107.reuse, 0x1, P1 ;  /* 0x0000006b0e097211 */ /* 0x080fe400008f0eff */
[----:B------:R-:W-:Y:S02]  /*4920*/  ISETP.LT.AND P1, PT, R105, c[0x0][0x17c], !P0 ;  /* 0x00005f0069007a0c */ /* 0x000fe40004721270 */
[----:B------:R-:W-:Y:S02]  /*4930*/  ISETP.LT.AND P0, PT, R106, c[0x0][0x17c], !P0 ;  /* 0x00005f006a007a0c */ /* 0x000fe40004701270 */
[----:B------:R-:W-:Y:S02]  /*4940*/  LEA.HI.X.SX32 R11, R12, R107, 0x1, P6 ;  /* 0x0000006b0c0b7211 */ /* 0x000fe400030f0eff */
[----:B------:R-:W-:Y:S02]  /*4950*/  LEA R2, P6, R13, R15, 0x1 ;  /* 0x0000000f0d027211 */ /* 0x000fe400078c08ff */
[----:B------:R-:W-:-:S02]  /*4960*/  PRMT R51, R51, 0x7632, R51 ;  /* 0x0000763233337816 */ /* 0x000fc40000000033 */
[----:B------:R-:W-:Y:S02]  /*4970*/  PRMT R55, R55, 0x7632, R55 ;  /* 0x0000763237377816 */ /* 0x000fe40000000037 */
[----:B------:R-:W-:Y:S01]  /*4980*/  PRMT R109, R109, 0x7632, R109 ;  /* 0x000076326d6d7816 */ /* 0x000fe2000000006d */
[----:B------:R0:W-:Y:S01]  /*4990*/  @P5 STG.E.U16 [R4.64], R51 ;  /* 0x0000003304005986 */ /* 0x0001e2000c101506 */
[----:B------:R-:W-:Y:S02]  /*49a0*/  LEA.HI.X.SX32 R3, R13, R107, 0x1, P6 ;  /* 0x0000006b0d037211 */ /* 0x000fe400030f0eff */
[----:B------:R-:W-:Y:S01]  /*49b0*/  PRMT R49, R49, 0x7632, R49 ;  /* 0x0000763231317816 */ /* 0x000fe20000000031 */
[----:B------:R0:W-:Y:S01]  /*49c0*/  @P4 STG.E.U16 [R6.64], R55 ;  /* 0x0000003706004986 */ /* 0x0001e2000c101506 */
[----:B------:R-:W-:Y:S02]  /*49d0*/  PRMT R53, R53, 0x7632, R53 ;  /* 0x0000763235357816 */ /* 0x000fe40000000035 */
[C---:B------:R-:W-:Y:S01]  /*49e0*/  LEA R12, P6, R0.reuse, R15, 0x1 ;  /* 0x0000000f000c7211 */ /* 0x040fe200078c08ff */
[----:B------:R0:W-:Y:S03]  /*49f0*/  @P3 STG.E.U16 [R10.64], R109 ;  /* 0x0000006d0a003986 */ /* 0x0001e6000c101506 */
[----:B------:R-:W-:Y:S01]  /*4a00*/  LEA.HI.X.SX32 R13, R0, R107, 0x1, P6 ;  /* 0x0000006b000d7211 */ /* 0x000fe200030f0eff */
[----:B------:R0:W-:Y:S04]  /*4a10*/  @P2 STG.E.U16 [R2.64], R49 ;  /* 0x0000003102002986 */ /* 0x0001e8000c101506 */
[----:B------:R0:W-:Y:S01]  /*4a20*/  @P1 STG.E.U16 [R8.64], R53 ;  /* 0x0000003508001986 */ /* 0x0001e2000c101506 */
[----:B------:R-:W-:Y:S05]  /*4a30*/  @!P0 EXIT ;  /* 0x000000000000894d */ /* 0x000fea0003800000 */
[----:B0-----:R-:W-:-:S05]  /*4a40*/  PRMT R6, R57, 0x7632, R6 ;  /* 0x0000763239067816 */ /* 0x001fca0000000006 */
[----:B------:R-:W-:Y:S01]  /*4a50*/  STG.E.U16 [R12.64], R6 ;  /* 0x000000060c007986 */ /* 0x000fe2000c101506 */
[----:B------:R-:W-:Y:S05]  /*4a60*/  EXIT ;  /* 0x000000000000794d */ /* 0x000fea0003800000 */
.L_x_4:
[----:B------:R-:W-:-:S00]  /*4a70*/  BRA `(.L_x_4) ;  /* 0xfffffff000007947 */ /* 0x000fc0000383ffff */
[----:B------:R-:W-:-:S00]  /*4a80*/  NOP ;  /* 0x0000000000007918 */ /* 0x000fc00000000000 */
[----:B------:R-:W-:-:S00]  /*4a90*/  NOP ;  /* 0x0000000000007918 */ /* 0x000fc00000000000 */
[----:B------:R-:W-:-:S00]  /*4aa0*/  NOP ;  /* 0x0000000000007918 */ /* 0x000fc00000000000 */
[----:B------:R-:W-:-:S00]  /*4ab0*/  NOP ;  /* 0x0000000000007918 */ /* 0x000fc00000000000 */
[----:B------:R-:W-:-:S00]  /*4ac0*/  NOP ;  /* 0x0000000000007918 */ /* 0x000fc00000000000 */
[----:B------:R-:W-:-:S00]  /*4ad0*/  NOP ;  /* 0x0000000000007918 */ /* 0x000fc00000000000 */
[----:B------:R-:W-:-:S00]  /*4ae0*/  NOP ;  /* 0x0000000000007918 */ /* 0x000fc00000000000 */
[----:B------:R-:W-:-:S00]  /*4af0*/  NOP ;  /* 0x0000000000007918 */ /* 0x000fc00000000000 */
.L_x_5:


//--------------------- .nv.shared.matmul_kernel  --------------------------
	.section	.nv.shared.matmul_kernel,"aw",@nobits
	.sectionflags	@""
	.align	16
